// auto-generated by cutlass_sweep.gemm — config: {"arch": "sm_100", "cluster_m": 4, "cluster_n": 4, "dtype": "bf16", "dtype_b": "bf16", "layout": "nt", "stages": 0, "tile_k": 128, "tile_m": 64, "tile_n": 128}
#include "cutlass/cutlass.h"
#include "cutlass/gemm/collective/collective_builder.hpp"
#include "cutlass/gemm/device/gemm_universal_adapter.h"
#include "cutlass/gemm/kernel/gemm_universal.hpp"
#include "cutlass/epilogue/collective/collective_builder.hpp"

using ElemA = cutlass::bfloat16_t;
using ElemB = cutlass::bfloat16_t;
using ElemCD = cutlass::bfloat16_t;
using Acc  = float;
using TileShape    = cute::Shape<cute::_64, cute::_128, cute::_128>;
using ClusterShape = cute::Shape<cute::_4, cute::_4, cute::_1>;

using CollectiveEpilogue = typename cutlass::epilogue::collective::CollectiveBuilder<
    cutlass::arch::Sm100, cutlass::arch::OpClassTensorOp,
    TileShape, ClusterShape,
    cutlass::epilogue::collective::EpilogueTileAuto,
    Acc, Acc,
    ElemCD, cutlass::layout::RowMajor, 128 / cutlass::sizeof_bits<ElemCD>::value,
    ElemCD, cutlass::layout::RowMajor, 128 / cutlass::sizeof_bits<ElemCD>::value,
    cutlass::epilogue::collective::EpilogueScheduleAuto
  >::CollectiveOp;

using CollectiveMainloop = typename cutlass::gemm::collective::CollectiveBuilder<
    cutlass::arch::Sm100, cutlass::arch::OpClassTensorOp,
    ElemA, cutlass::layout::RowMajor, 128 / cutlass::sizeof_bits<ElemA>::value,
    ElemB, cutlass::layout::ColumnMajor, 128 / cutlass::sizeof_bits<ElemB>::value,
    Acc,
    TileShape, ClusterShape,
    cutlass::gemm::collective::StageCountAutoCarveout<static_cast<int>(sizeof(typename CollectiveEpilogue::SharedStorage))>,
    cutlass::gemm::collective::KernelScheduleAuto
  >::CollectiveOp;

using GemmKernel = cutlass::gemm::kernel::GemmUniversal<
    cute::Shape<int,int,int,int>,
    CollectiveMainloop,
    CollectiveEpilogue
>;
using Gemm = cutlass::gemm::device::GemmUniversalAdapter<GemmKernel>;

// Force the device kernel symbol into the cubin without needing a host main.
auto* _anchor = &cutlass::device_kernel<GemmKernel>;


// ===== COMPILED SASS (sm_100a) =====

	.target	sm_100a

	.elftype	@"ET_EXEC"


//--------------------- .note.nv.tkinfo           --------------------------
	.section	.note.nv.tkinfo,"",@"SHT_NOTE"
	.sectionflags	@"SHF_NOTE_NV_TKINFO"
	.tkinfo
        /*0018*/ 	.word	0x00000002
        /*0030*/ 	.string	""
        /*0030*/ 	.string	"ptxas"
        /*0030*/ 	.string	"Cuda compilation tools, release 13.0, V13.0.88"
        /*0030*/ 	.string	"Build cuda_13.0.r13.0/compiler.36424714_0"
        /*0030*/ 	.string	"-arch sm_100a -m 64 "



//--------------------- .note.nv.cuinfo           --------------------------
	.section	.note.nv.cuinfo,"",@"SHT_NOTE"
	.sectionflags	@"SHF_NOTE_NV_CUINFO"
        /*0018*/ 	.short	0x0002
        /*001a*/ 	.short	0x0064
        /*001c*/ 	.short	0x0082
	.zero		2


//--------------------- .nv.info                  --------------------------
	.section	.nv.info,"",@"SHT_CUDA_INFO"
	.align	4


	//----- nvinfo : EIATTR_REGCOUNT
	.align		4
        /*0000*/ 	.byte	0x04, 0x2f
        /*0002*/ 	.short	(.L_19 - .L_18)
	.align		4
.L_18:
        /*0004*/ 	.word	index@(_ZN7cutlass13device_kernelINS_4gemm6kernel13GemmUniversalIN4cute5tupleIJiiiiEEENS1_10collective13CollectiveMmaINS1_35MainloopSm100TmaUmmaWarpSpecializedILi4ELi2ELi4ENS5_IJNS4_1CILi4EEESB_NSA_ILi1EEEEEEEENS5_IJNSA_ILi64EEENSA_ILi128EEESG_EEENS_10bfloat16_tENS5_IJlSC_lEEESI_SJ_NS4_8TiledMMAINS4_8MMA_AtomIJNS4_20SM100_MMA_F16BF16_SSISI_SI_fLi64ELi128ELNS4_4UMMA5MajorE0ELSO_0ELNSN_7ScaleInE0ELSP_0EEEEEENS4_6LayoutINS5_IJSC_SC_SC_EEENS5_IJNSA_ILi0EEESU_SU_EEEEENS5_IJNS4_10UnderscoreESX_SX_EEEEENS4_23SM90_TMA_LOAD_MULTICASTENS4_14ComposedLayoutINS4_7SwizzleILi3ELi4ELi3EEENS4_18smem_ptr_flag_bitsILi16EEENSS_INS5_IJNSA_ILi8EEESF_EEENS5_IJSF_SC_EEEEEEEvNS4_8identityES10_S1A_vS1B_EENS_8epilogue10collective18CollectiveEpilogueINS1D_23Sm100TmaWarpSpecializedILi4ELi2ELi16ELb1ELb0EEEJSH_NS5_IJNSS_ISF_SC_EENSS_INSA_ILi32EEESC_EEEEESI_SJ_SI_SJ_NS1D_6fusion15FusionCallbacksIS1H_NS1M_17LinearCombinationISI_fSI_fLNS_15FloatRoundStyleE2EEESH_S1L_JEEENS4_5SM1004TMEM4LOAD26SM100_TMEM_LOAD_16dp256b4xENS4_13SM90_TMA_LOADENS11_INS12_ILi2ELi4ELi3EEES15_NSS_INS5_IJS16_S1J_EEENS5_IJS1J_SC_EEEEEEENS4_17SM75_U32x4_LDSM_NENS4_14SM90_TMA_STOREES21_NS4_17SM90_U32x4_STSM_NENS4_39AutoVectorizingCopyWithAssumedAlignmentILi128EEEEEEvvEEEEvNT_6ParamsE)
        /*0008*/ 	.word	0x00000045


	//----- nvinfo : EIATTR_FRAME_SIZE
	.align		4
.L_19:
        /*000c*/ 	.byte	0x04, 0x11
        /*000e*/ 	.short	(.L_21 - .L_20)
	.align		4
.L_20:
        /*0010*/ 	.word	index@($__internal_2_$__cuda_sm10x_tcgen05_guardrail_trap_unallocated_columns_being_dealloced)
        /*0014*/ 	.word	0x00000000


	//----- nvinfo : EIATTR_FRAME_SIZE
	.align		4
.L_21:
        /*0018*/ 	.byte	0x04, 0x11
        /*001a*/ 	.short	(.L_23 - .L_22)
	.align		4
.L_22:
        /*001c*/ 	.word	index@($__internal_1_$__cuda_sm10x_tcgen05_guardrail_trap_phase_invalid_during_alloc)
        /*0020*/ 	.word	0x00000000


	//----- nvinfo : EIATTR_FRAME_SIZE
	.align		4
.L_23:
        /*0024*/ 	.byte	0x04, 0x11
        /*0026*/ 	.short	(.L_25 - .L_24)
	.align		4
.L_24:
        /*0028*/ 	.word	index@($__internal_0_$__cuda_sm10x_tcgen05_guardrail_trap_col_being_dealloced_not_returned_by_alloc)
        /*002c*/ 	.word	0x00000000


	//----- nvinfo : EIATTR_FRAME_SIZE
	.align		4
.L_25:
        /*0030*/ 	.byte	0x04, 0x11
        /*0032*/ 	.short	(.L_27 - .L_26)
	.align		4
.L_26:
        /*0034*/ 	.word	index@(_ZN7cutlass13device_kernelINS_4gemm6kernel13GemmUniversalIN4cute5tupleIJiiiiEEENS1_10collective13CollectiveMmaINS1_35MainloopSm100TmaUmmaWarpSpecializedILi4ELi2ELi4ENS5_IJNS4_1CILi4EEESB_NSA_ILi1EEEEEEEENS5_IJNSA_ILi64EEENSA_ILi128EEESG_EEENS_10bfloat16_tENS5_IJlSC_lEEESI_SJ_NS4_8TiledMMAINS4_8MMA_AtomIJNS4_20SM100_MMA_F16BF16_SSISI_SI_fLi64ELi128ELNS4_4UMMA5MajorE0ELSO_0ELNSN_7ScaleInE0ELSP_0EEEEEENS4_6LayoutINS5_IJSC_SC_SC_EEENS5_IJNSA_ILi0EEESU_SU_EEEEENS5_IJNS4_10UnderscoreESX_SX_EEEEENS4_23SM90_TMA_LOAD_MULTICASTENS4_14ComposedLayoutINS4_7SwizzleILi3ELi4ELi3EEENS4_18smem_ptr_flag_bitsILi16EEENSS_INS5_IJNSA_ILi8EEESF_EEENS5_IJSF_SC_EEEEEEEvNS4_8identityES10_S1A_vS1B_EENS_8epilogue10collective18CollectiveEpilogueINS1D_23Sm100TmaWarpSpecializedILi4ELi2ELi16ELb1ELb0EEEJSH_NS5_IJNSS_ISF_SC_EENSS_INSA_ILi32EEESC_EEEEESI_SJ_SI_SJ_NS1D_6fusion15FusionCallbacksIS1H_NS1M_17LinearCombinationISI_fSI_fLNS_15FloatRoundStyleE2EEESH_S1L_JEEENS4_5SM1004TMEM4LOAD26SM100_TMEM_LOAD_16dp256b4xENS4_13SM90_TMA_LOADENS11_INS12_ILi2ELi4ELi3EEES15_NSS_INS5_IJS16_S1J_EEENS5_IJS1J_SC_EEEEEEENS4_17SM75_U32x4_LDSM_NENS4_14SM90_TMA_STOREES21_NS4_17SM90_U32x4_STSM_NENS4_39AutoVectorizingCopyWithAssumedAlignmentILi128EEEEEEvvEEEEvNT_6ParamsE)
        /*0038*/ 	.word	0x00000000


	//----- nvinfo : EIATTR_MIN_STACK_SIZE
	.align		4
.L_27:
        /*003c*/ 	.byte	0x04, 0x12
        /*003e*/ 	.short	(.L_29 - .L_28)
	.align		4
.L_28:
        /*0040*/ 	.word	index@(_ZN7cutlass13device_kernelINS_4gemm6kernel13GemmUniversalIN4cute5tupleIJiiiiEEENS1_10collective13CollectiveMmaINS1_35MainloopSm100TmaUmmaWarpSpecializedILi4ELi2ELi4ENS5_IJNS4_1CILi4EEESB_NSA_ILi1EEEEEEEENS5_IJNSA_ILi64EEENSA_ILi128EEESG_EEENS_10bfloat16_tENS5_IJlSC_lEEESI_SJ_NS4_8TiledMMAINS4_8MMA_AtomIJNS4_20SM100_MMA_F16BF16_SSISI_SI_fLi64ELi128ELNS4_4UMMA5MajorE0ELSO_0ELNSN_7ScaleInE0ELSP_0EEEEEENS4_6LayoutINS5_IJSC_SC_SC_EEENS5_IJNSA_ILi0EEESU_SU_EEEEENS5_IJNS4_10UnderscoreESX_SX_EEEEENS4_23SM90_TMA_LOAD_MULTICASTENS4_14ComposedLayoutINS4_7SwizzleILi3ELi4ELi3EEENS4_18smem_ptr_flag_bitsILi16EEENSS_INS5_IJNSA_ILi8EEESF_EEENS5_IJSF_SC_EEEEEEEvNS4_8identityES10_S1A_vS1B_EENS_8epilogue10collective18CollectiveEpilogueINS1D_23Sm100TmaWarpSpecializedILi4ELi2ELi16ELb1ELb0EEEJSH_NS5_IJNSS_ISF_SC_EENSS_INSA_ILi32EEESC_EEEEESI_SJ_SI_SJ_NS1D_6fusion15FusionCallbacksIS1H_NS1M_17LinearCombinationISI_fSI_fLNS_15FloatRoundStyleE2EEESH_S1L_JEEENS4_5SM1004TMEM4LOAD26SM100_TMEM_LOAD_16dp256b4xENS4_13SM90_TMA_LOADENS11_INS12_ILi2ELi4ELi3EEES15_NSS_INS5_IJS16_S1J_EEENS5_IJS1J_SC_EEEEEEENS4_17SM75_U32x4_LDSM_NENS4_14SM90_TMA_STOREES21_NS4_17SM90_U32x4_STSM_NENS4_39AutoVectorizingCopyWithAssumedAlignmentILi128EEEEEEvvEEEEvNT_6ParamsE)
        /*0044*/ 	.word	0x00000000
.L_29:


//--------------------- .nv.compat                --------------------------
	.section	.nv.compat,"",@"SHT_CUDA_COMPAT_INFO"
	.align	4
        /*0000*/ 	.byte	0x02, 0x09, 0x01, 0x00, 0x02, 0x02, 0x02, 0x00, 0x02, 0x05, 0x05, 0x00, 0x03, 0x07, 0x01, 0x01
        /*0010*/ 	.byte	0x02, 0x03, 0x01, 0x00, 0x02, 0x06, 0x01, 0x00, 0x04, 0x0b, 0x08, 0x00, 0x09, 0x00, 0x00, 0x00
        /*0020*/ 	.byte	0x00, 0x00, 0x00, 0x00


//--------------------- .nv.info._ZN7cutlass13device_kernelINS_4gemm6kernel13GemmUniversalIN4cute5tupleIJiiiiEEENS1_10collective13CollectiveMmaINS1_35MainloopSm100TmaUmmaWarpSpecializedILi4ELi2ELi4ENS5_IJNS4_1CILi4EEESB_NSA_ILi1EEEEEEEENS5_IJNSA_ILi64EEENSA_ILi128EEESG_EEENS_10bfloat16_tENS5_IJlSC_lEEESI_SJ_NS4_8TiledMMAINS4_8MMA_AtomIJNS4_20SM100_MMA_F16BF16_SSISI_SI_fLi64ELi128ELNS4_4UMMA5MajorE0ELSO_0ELNSN_7ScaleInE0ELSP_0EEEEEENS4_6LayoutINS5_IJSC_SC_SC_EEENS5_IJNSA_ILi0EEESU_SU_EEEEENS5_IJNS4_10UnderscoreESX_SX_EEEEENS4_23SM90_TMA_LOAD_MULTICASTENS4_14ComposedLayoutINS4_7SwizzleILi3ELi4ELi3EEENS4_18smem_ptr_flag_bitsILi16EEENSS_INS5_IJNSA_ILi8EEESF_EEENS5_IJSF_SC_EEEEEEEvNS4_8identityES10_S1A_vS1B_EENS_8epilogue10collective18CollectiveEpilogueINS1D_23Sm100TmaWarpSpecializedILi4ELi2ELi16ELb1ELb0EEEJSH_NS5_IJNSS_ISF_SC_EENSS_INSA_ILi32EEESC_EEEEESI_SJ_SI_SJ_NS1D_6fusion15FusionCallbacksIS1H_NS1M_17LinearCombinationISI_fSI_fLNS_15FloatRoundStyleE2EEESH_S1L_JEEENS4_5SM1004TMEM4LOAD26SM100_TMEM_LOAD_16dp256b4xENS4_13SM90_TMA_LOADENS11_INS12_ILi2ELi4ELi3EEES15_NSS_INS5_IJS16_S1J_EEENS5_IJS1J_SC_EEEEEEENS4_17SM75_U32x4_LDSM_NENS4_14SM90_TMA_STOREES21_NS4_17SM90_U32x4_STSM_NENS4_39AutoVectorizingCopyWithAssumedAlignmentILi128EEEEEEvvEEEEvNT_6ParamsE --------------------------
	.section	.nv.info._ZN7cutlass13device_kernelINS_4gemm6kernel13GemmUniversalIN4cute5tupleIJiiiiEEENS1_10collective13CollectiveMmaINS1_35MainloopSm100TmaUmmaWarpSpecializedILi4ELi2ELi4ENS5_IJNS4_1CILi4EEESB_NSA_ILi1EEEEEEEENS5_IJNSA_ILi64EEENSA_ILi128EEESG_EEENS_10bfloat16_tENS5_IJlSC_lEEESI_SJ_NS4_8TiledMMAINS4_8MMA_AtomIJNS4_20SM100_MMA_F16BF16_SSISI_SI_fLi64ELi128ELNS4_4UMMA5MajorE0ELSO_0ELNSN_7ScaleInE0ELSP_0EEEEEENS4_6LayoutINS5_IJSC_SC_SC_EEENS5_IJNSA_ILi0EEESU_SU_EEEEENS5_IJNS4_10UnderscoreESX_SX_EEEEENS4_23SM90_TMA_LOAD_MULTICASTENS4_14ComposedLayoutINS4_7SwizzleILi3ELi4ELi3EEENS4_18smem_ptr_flag_bitsILi16EEENSS_INS5_IJNSA_ILi8EEESF_EEENS5_IJSF_SC_EEEEEEEvNS4_8identityES10_S1A_vS1B_EENS_8epilogue10collective18CollectiveEpilogueINS1D_23Sm100TmaWarpSpecializedILi4ELi2ELi16ELb1ELb0EEEJSH_NS5_IJNSS_ISF_SC_EENSS_INSA_ILi32EEESC_EEEEESI_SJ_SI_SJ_NS1D_6fusion15FusionCallbacksIS1H_NS1M_17LinearCombinationISI_fSI_fLNS_15FloatRoundStyleE2EEESH_S1L_JEEENS4_5SM1004TMEM4LOAD26SM100_TMEM_LOAD_16dp256b4xENS4_13SM90_TMA_LOADENS11_INS12_ILi2ELi4ELi3EEES15_NSS_INS5_IJS16_S1J_EEENS5_IJS1J_SC_EEEEEEENS4_17SM75_U32x4_LDSM_NENS4_14SM90_TMA_STOREES21_NS4_17SM90_U32x4_STSM_NENS4_39AutoVectorizingCopyWithAssumedAlignmentILi128EEEEEEvvEEEEvNT_6ParamsE,"",@"SHT_CUDA_INFO"
	.sectionflags	@""
	.align	4


	//----- nvinfo : EIATTR_CUDA_API_VERSION
	.align		4
        /*0000*/ 	.byte	0x04, 0x37
        /*0002*/ 	.short	(.L_31 - .L_30)
.L_30:
        /*0004*/ 	.word	0x00000082


	//----- nvinfo : EIATTR_KPARAM_INFO
	.align		4
.L_31:
        /*0008*/ 	.byte	0x04, 0x17
        /*000a*/ 	.short	(.L_33 - .L_32)
.L_32:
        /*000c*/ 	.word	0x00000000
        /*0010*/ 	.short	0x0000
        /*0012*/ 	.short	0x0000
        /*0014*/ 	.byte	0x00, 0xf0, 0x01, 0x20


	//----- nvinfo : EIATTR_AT_ENTRY_FRAGMENTS
	.align		4
.L_33:
        /*0018*/ 	.byte	0x04, 0x4f
        /*001a*/ 	.short	(.L_35 - .L_34)


	//   ....[0]....
.L_34:
        /*001c*/ 	.word	0x00000006


	//----- nvinfo : EIATTR_RESERVED_SMEM_USED
	.align		4
.L_35:
        /*0020*/ 	.byte	0x01, 0x41
	.zero		2


	//----- nvinfo : EIATTR_SPARSE_MMA_MASK
	.align		4
        /*0024*/ 	.byte	0x03, 0x50
        /*0026*/ 	.short	0x0000


	//----- nvinfo : EIATTR_TCGEN05_1CTA_USED
	.align		4
        /*0028*/ 	.byte	0x01, 0x51
	.zero		2


	//----- nvinfo : EIATTR_MAXREG_COUNT
	.align		4
        /*002c*/ 	.byte	0x03, 0x1b
        /*002e*/ 	.short	0x00ff


	//----- nvinfo : EIATTR_NUM_BARRIERS
	.align		4
        /*0030*/ 	.byte	0x02, 0x4c
        /*0032*/ 	.byte	0x07
	.zero		1


	//----- nvinfo : EIATTR_EXTERNS
	.align		4
        /*0034*/ 	.byte	0x04, 0x0f
        /*0036*/ 	.short	(.L_37 - .L_36)


	//   ....[0]....
	.align		4
.L_36:
        /*0038*/ 	.word	index@(__assertfail)


	//----- nvinfo : EIATTR_MERCURY_ISA_VERSION
	.align		4
.L_37:
        /*003c*/ 	.byte	0x03, 0x5f
        /*003e*/ 	.short	0x0101


	//----- nvinfo : EIATTR_INT_WARP_WIDE_INSTR_OFFSETS
	.align		4
        /*0040*/ 	.byte	0x04, 0x31
        /*0042*/ 	.short	(.L_39 - .L_38)


	//   ....[0]....
.L_38:
        /*0044*/ 	.word	0x00004480


	//   ....[1]....
        /*0048*/ 	.word	0x000044b0


	//   ....[2]....
        /*004c*/ 	.word	0x000044d0


	//   ....[3]....
        /*0050*/ 	.word	0x00005010


	//   ....[4]....
        /*0054*/ 	.word	0x00005080


	//   ....[5]....
        /*0058*/ 	.word	0x00005160


	//   ....[6]....
        /*005c*/ 	.word	0x000051e0


	//   ....[7]....
        /*0060*/ 	.word	0x000052e0


	//   ....[8]....
        /*0064*/ 	.word	0x00005360


	//   ....[9]....
        /*0068*/ 	.word	0x00005450


	//   ....[10]....
        /*006c*/ 	.word	0x00005500


	//----- nvinfo : EIATTR_COOP_GROUP_MASK_REGIDS
	.align		4
.L_39:
        /*0070*/ 	.byte	0x04, 0x29
        /*0072*/ 	.short	(.L_41 - .L_40)


	//   ....[0]....
.L_40:
        /*0074*/ 	.word	0xffffffff


	//   ....[1]....
        /*0078*/ 	.word	0xffffffff


	//   ....[2]....
        /*007c*/ 	.word	0xffffffff


	//   ....[3]....
        /*0080*/ 	.word	0xffffffff


	//   ....[4]....
        /*0084*/ 	.word	0xffffffff


	//   ....[5]....
        /*0088*/ 	.word	0xffffffff


	//   ....[6]....
        /*008c*/ 	.word	0xffffffff


	//   ....[7]....
        /*0090*/ 	.word	0xffffffff


	//   ....[8]....
        /*0094*/ 	.word	0xffffffff


	//   ....[9]....
        /*0098*/ 	.word	0xffffffff


	//   ....[10]....
        /*009c*/ 	.word	0xffffffff


	//   ....[11]....
        /*00a0*/ 	.word	0xffffffff


	//   ....[12]....
        /*00a4*/ 	.word	0xffffffff


	//   ....[13]....
        /*00a8*/ 	.word	0xffffffff


	//----- nvinfo : EIATTR_COOP_GROUP_INSTR_OFFSETS
	.align		4
.L_41:
        /*00ac*/ 	.byte	0x04, 0x28
        /*00ae*/ 	.short	(.L_43 - .L_42)


	//   ....[0]....
.L_42:
        /*00b0*/ 	.word	0x00000080


	//   ....[1]....
        /*00b4*/ 	.word	0x000004e0


	//   ....[2]....
        /*00b8*/ 	.word	0x00000690


	//   ....[3]....
        /*00bc*/ 	.word	0x00000830


	//   ....[4]....
        /*00c0*/ 	.word	0x00000930


	//   ....[5]....
        /*00c4*/ 	.word	0x00000aa0


	//   ....[6]....
        /*00c8*/ 	.word	0x00000c40


	//   ....[7]....
        /*00cc*/ 	.word	0x00000df0


	//   ....[8]....
        /*00d0*/ 	.word	0x00002600


	//   ....[9]....
        /*00d4*/ 	.word	0x000034b0


	//   ....[10]....
        /*00d8*/ 	.word	0x000036c0


	//   ....[11]....
        /*00dc*/ 	.word	0x000036f0


	//   ....[12]....
        /*00e0*/ 	.word	0x00004360


	//   ....[13]....
        /*00e4*/ 	.word	0x00004590


	//----- nvinfo : EIATTR_VRC_CTA_INIT_COUNT
	.align		4
.L_43:
        /*00e8*/ 	.byte	0x02, 0x4a
        /*00ea*/ 	.byte	0x80
	.zero		1


	//----- nvinfo : EIATTR_SYSCALL_OFFSETS
	.align		4
        /*00ec*/ 	.byte	0x04, 0x46
        /*00ee*/ 	.short	(.L_45 - .L_44)


	//   ....[0]....
.L_44:
        /*00f0*/ 	.word	0x00006180


	//   ....[1]....
        /*00f4*/ 	.word	0x00006270


	//   ....[2]....
        /*00f8*/ 	.word	0x000069c0


	//   ....[3]....
        /*00fc*/ 	.word	0x00007270


	//   ....[4]....
        /*0100*/ 	.word	0x00007b00


	//   ....[5]....
        /*0104*/ 	.word	0x00008390


	//----- nvinfo : EIATTR_MBARRIER_INSTR_OFFSETS
	.align		4
.L_45:
        /*0108*/ 	.byte	0x04, 0x39
        /*010a*/ 	.short	(.L_47 - .L_46)


	//   ....[0]....
.L_46:
        /*010c*/ 	.word	0x00000600
        /*0110*/ 	.word	0x000000ff
        /*0114*/ 	.word	0x00000000
        /*0118*/ 	.short	0x0100
        /*011a*/ 	.byte	0x04
	.zero		1


	//   ....[1]....
        /*011c*/ 	.word	0x00000610
        /*0120*/ 	.word	0x000000ff
        /*0124*/ 	.word	0x00000020
        /*0128*/ 	.short	0x0100
        /*012a*/ 	.byte	0x04
	.zero		1


	//   ....[2]....
        /*012c*/ 	.word	0x00000620
        /*0130*/ 	.word	0x000000ff
        /*0134*/ 	.word	0x00000008
        /*0138*/ 	.short	0x0100
        /*013a*/ 	.byte	0x04
	.zero		1


	//   ....[3]....
        /*013c*/ 	.word	0x00000630
        /*0140*/ 	.word	0x000000ff
        /*0144*/ 	.word	0x00000028
        /*0148*/ 	.short	0x0100
        /*014a*/ 	.byte	0x04
	.zero		1


	//   ....[4]....
        /*014c*/ 	.word	0x00000640
        /*0150*/ 	.word	0x000000ff
        /*0154*/ 	.word	0x00000010
        /*0158*/ 	.short	0x0100
        /*015a*/ 	.byte	0x04
	.zero		1


	//   ....[5]....
        /*015c*/ 	.word	0x00000650
        /*0160*/ 	.word	0x000000ff
        /*0164*/ 	.word	0x00000030
        /*0168*/ 	.short	0x0100
        /*016a*/ 	.byte	0x04
	.zero		1


	//   ....[6]....
        /*016c*/ 	.word	0x00000660
        /*0170*/ 	.word	0x000000ff
        /*0174*/ 	.word	0x00000018
        /*0178*/ 	.short	0x0100
        /*017a*/ 	.byte	0x04
	.zero		1


	//   ....[7]....
        /*017c*/ 	.word	0x00000670
        /*0180*/ 	.word	0x000000ff
        /*0184*/ 	.word	0x00000038
        /*0188*/ 	.short	0x0100
        /*018a*/ 	.byte	0x04
	.zero		1


	//   ....[8]....
        /*018c*/ 	.word	0x000007a0
        /*0190*/ 	.word	0x000000ff
        /*0194*/ 	.word	0x00000040
        /*0198*/ 	.short	0x0100
        /*019a*/ 	.byte	0x04
	.zero		1


	//   ....[9]....
        /*019c*/ 	.word	0x000007b0
        /*01a0*/ 	.word	0x000000ff
        /*01a4*/ 	.word	0x00000060
        /*01a8*/ 	.short	0x0100
        /*01aa*/ 	.byte	0x04
	.zero		1


	//   ....[10]....
        /*01ac*/ 	.word	0x000007c0
        /*01b0*/ 	.word	0x000000ff
        /*01b4*/ 	.word	0x00000048
        /*01b8*/ 	.short	0x0100
        /*01ba*/ 	.byte	0x04
	.zero		1


	//   ....[11]....
        /*01bc*/ 	.word	0x000007d0
        /*01c0*/ 	.word	0x000000ff
        /*01c4*/ 	.word	0x00000068
        /*01c8*/ 	.short	0x0100
        /*01ca*/ 	.byte	0x04
	.zero		1


	//   ....[12]....
        /*01cc*/ 	.word	0x000007e0
        /*01d0*/ 	.word	0x000000ff
        /*01d4*/ 	.word	0x00000050
        /*01d8*/ 	.short	0x0100
        /*01da*/ 	.byte	0x04
	.zero		1


	//   ....[13]....
        /*01dc*/ 	.word	0x000007f0
        /*01e0*/ 	.word	0x000000ff
        /*01e4*/ 	.word	0x00000070
        /*01e8*/ 	.short	0x0100
        /*01ea*/ 	.byte	0x04
	.zero		1


	//   ....[14]....
        /*01ec*/ 	.word	0x00000800
        /*01f0*/ 	.word	0x000000ff
        /*01f4*/ 	.word	0x00000058
        /*01f8*/ 	.short	0x0100
        /*01fa*/ 	.byte	0x04
	.zero		1


	//   ....[15]....
        /*01fc*/ 	.word	0x00000810
        /*0200*/ 	.word	0x000000ff
        /*0204*/ 	.word	0x00000078
        /*0208*/ 	.short	0x0100
        /*020a*/ 	.byte	0x04
	.zero		1


	//   ....[16]....
        /*020c*/ 	.word	0x00000900
        /*0210*/ 	.word	0x000000ff
        /*0214*/ 	.word	0x00000080
        /*0218*/ 	.short	0x0100
        /*021a*/ 	.byte	0x06
	.zero		1


	//   ....[17]....
        /*021c*/ 	.word	0x00000910
        /*0220*/ 	.word	0x000000ff
        /*0224*/ 	.word	0x00000088
        /*0228*/ 	.short	0x0100
        /*022a*/ 	.byte	0x06
	.zero		1


	//   ....[18]....
        /*022c*/ 	.word	0x00000a50
        /*0230*/ 	.word	0x000000ff
        /*0234*/ 	.word	0x00000090
        /*0238*/ 	.short	0x0100
        /*023a*/ 	.byte	0x06
	.zero		1


	//   ....[19]....
        /*023c*/ 	.word	0x00000a60
        /*0240*/ 	.word	0x000000ff
        /*0244*/ 	.word	0x000000a0
        /*0248*/ 	.short	0x0100
        /*024a*/ 	.byte	0x06
	.zero		1


	//   ....[20]....
        /*024c*/ 	.word	0x00000a70
        /*0250*/ 	.word	0x000000ff
        /*0254*/ 	.word	0x00000098
        /*0258*/ 	.short	0x0100
        /*025a*/ 	.byte	0x06
	.zero		1


	//   ....[21]....
        /*025c*/ 	.word	0x00000a80
        /*0260*/ 	.word	0x000000ff
        /*0264*/ 	.word	0x000000a8
        /*0268*/ 	.short	0x0100
        /*026a*/ 	.byte	0x06
	.zero		1


	//   ....[22]....
        /*026c*/ 	.word	0x00000bb0
        /*0270*/ 	.word	0x000000ff
        /*0274*/ 	.word	0x000000b0
        /*0278*/ 	.short	0x0100
        /*027a*/ 	.byte	0x04
	.zero		1


	//   ....[23]....
        /*027c*/ 	.word	0x00000bc0
        /*0280*/ 	.word	0x000000ff
        /*0284*/ 	.word	0x000000d0
        /*0288*/ 	.short	0x0100
        /*028a*/ 	.byte	0x04
	.zero		1


	//   ....[24]....
        /*028c*/ 	.word	0x00000bd0
        /*0290*/ 	.word	0x000000ff
        /*0294*/ 	.word	0x000000b8
        /*0298*/ 	.short	0x0100
        /*029a*/ 	.byte	0x04
	.zero		1


	//   ....[25]....
        /*029c*/ 	.word	0x00000be0
        /*02a0*/ 	.word	0x000000ff
        /*02a4*/ 	.word	0x000000d8
        /*02a8*/ 	.short	0x0100
        /*02aa*/ 	.byte	0x04
	.zero		1


	//   ....[26]....
        /*02ac*/ 	.word	0x00000bf0
        /*02b0*/ 	.word	0x000000ff
        /*02b4*/ 	.word	0x000000c0
        /*02b8*/ 	.short	0x0100
        /*02ba*/ 	.byte	0x04
	.zero		1


	//   ....[27]....
        /*02bc*/ 	.word	0x00000c00
        /*02c0*/ 	.word	0x000000ff
        /*02c4*/ 	.word	0x000000e0
        /*02c8*/ 	.short	0x0100
        /*02ca*/ 	.byte	0x04
	.zero		1


	//   ....[28]....
        /*02cc*/ 	.word	0x00000c10
        /*02d0*/ 	.word	0x000000ff
        /*02d4*/ 	.word	0x000000c8
        /*02d8*/ 	.short	0x0100
        /*02da*/ 	.byte	0x04
	.zero		1


	//   ....[29]....
        /*02dc*/ 	.word	0x00000c20
        /*02e0*/ 	.word	0x000000ff
        /*02e4*/ 	.word	0x000000e8
        /*02e8*/ 	.short	0x0100
        /*02ea*/ 	.byte	0x04
	.zero		1


	//   ....[30]....
        /*02ec*/ 	.word	0x00000d10
        /*02f0*/ 	.word	0x000000ff
        /*02f4*/ 	.word	0x000000f0
        /*02f8*/ 	.short	0x0100
        /*02fa*/ 	.byte	0x04
	.zero		1


	//   ....[31]....
        /*02fc*/ 	.word	0x00000d20
        /*0300*/ 	.word	0x000000ff
        /*0304*/ 	.word	0x00000100
        /*0308*/ 	.short	0x0100
        /*030a*/ 	.byte	0x04
	.zero		1


	//   ....[32]....
        /*030c*/ 	.word	0x00000d30
        /*0310*/ 	.word	0x000000ff
        /*0314*/ 	.word	0x000000f8
        /*0318*/ 	.short	0x0100
        /*031a*/ 	.byte	0x04
	.zero		1


	//   ....[33]....
        /*031c*/ 	.word	0x00000d40
        /*0320*/ 	.word	0x000000ff
        /*0324*/ 	.word	0x00000108
        /*0328*/ 	.short	0x0100
        /*032a*/ 	.byte	0x04
	.zero		1


	//   ....[34]....
        /*032c*/ 	.word	0x00001c10
        /*0330*/ 	.word	0x00000000
        /*0334*/ 	.word	0x00000100
        /*0338*/ 	.short	0x010a
        /*033a*/ 	.byte	0xff
	.zero		1


	//   ....[35]....
        /*033c*/ 	.word	0x00001c40
        /*0340*/ 	.word	0x00000000
        /*0344*/ 	.word	0x000000f0
        /*0348*/ 	.short	0x0101
        /*034a*/ 	.byte	0xff
	.zero		1


	//   ....[36]....
        /*034c*/ 	.word	0x00001d20
        /*0350*/ 	.word	0x000000ff
        /*0354*/ 	.word	0x00000020
        /*0358*/ 	.short	0x010a
        /*035a*/ 	.byte	0x04
	.zero		1


	//   ....[37]....
        /*035c*/ 	.word	0x00001da0
        /*0360*/ 	.word	0x000000ff
        /*0364*/ 	.word	0x00000020
        /*0368*/ 	.short	0x010a
        /*036a*/ 	.byte	0x21
	.zero		1


	//   ....[38]....
        /*036c*/ 	.word	0x00001ee0
        /*0370*/ 	.word	0x000000ff
        /*0374*/ 	.word	0x00000020
        /*0378*/ 	.short	0x010a
        /*037a*/ 	.byte	0x04
	.zero		1


	//   ....[39]....
        /*037c*/ 	.word	0x00002190
        /*0380*/ 	.word	0x000000ff
        /*0384*/ 	.word	0x00000088
        /*0388*/ 	.short	0x0101
        /*038a*/ 	.byte	0x15
	.zero		1


	//   ....[40]....
        /*038c*/ 	.word	0x000021b0
        /*0390*/ 	.word	0x000000ff
        /*0394*/ 	.word	0x00000020
        /*0398*/ 	.short	0x010a
        /*039a*/ 	.byte	0x04
	.zero		1


	//   ....[41]....
        /*039c*/ 	.word	0x00002230
        /*03a0*/ 	.word	0x000000ff
        /*03a4*/ 	.word	0x00000020
        /*03a8*/ 	.short	0x010a
        /*03aa*/ 	.byte	0x21
	.zero		1


	//   ....[42]....
        /*03ac*/ 	.word	0x00002370
        /*03b0*/ 	.word	0x000000ff
        /*03b4*/ 	.word	0x00000020
        /*03b8*/ 	.short	0x010a
        /*03ba*/ 	.byte	0x04
	.zero		1


	//   ....[43]....
        /*03bc*/ 	.word	0x00002630
        /*03c0*/ 	.word	0x00000003
        /*03c4*/ 	.word	0x00000090
        /*03c8*/ 	.short	0x010a
        /*03ca*/ 	.byte	0xff
	.zero		1


	//   ....[44]....
        /*03cc*/ 	.word	0x00002780
        /*03d0*/ 	.word	0x00000000
        /*03d4*/ 	.word	0x00000000
        /*03d8*/ 	.short	0x0101
        /*03da*/ 	.byte	0xff
	.zero		1


	//   ....[45]....
        /*03dc*/ 	.word	0x00002d30
        /*03e0*/ 	.word	0x000000ff
        /*03e4*/ 	.word	0x00000000
        /*03e8*/ 	.short	0x010a
        /*03ea*/ 	.byte	0x04
	.zero		1


	//   ....[46]....
        /*03ec*/ 	.word	0x00002dc0
        /*03f0*/ 	.word	0x000000ff
        /*03f4*/ 	.word	0x00000000
        /*03f8*/ 	.short	0x010a
        /*03fa*/ 	.byte	0x05
	.zero		1


	//   ....[47]....
        /*03fc*/ 	.word	0x00002e50
        /*0400*/ 	.word	0x000000ff
        /*0404*/ 	.word	0x00000000
        /*0408*/ 	.short	0x010a
        /*040a*/ 	.byte	0x05
	.zero		1


	//   ....[48]....
        /*040c*/ 	.word	0x00002ef0
        /*0410*/ 	.word	0x00000000
        /*0414*/ 	.word	0x00000000
        /*0418*/ 	.short	0x010a
        /*041a*/ 	.byte	0xff
	.zero		1


	//   ....[49]....
        /*041c*/ 	.word	0x00003010
        /*0420*/ 	.word	0x00000002
        /*0424*/ 	.word	0x000000f0
        /*0428*/ 	.short	0x010a
        /*042a*/ 	.byte	0xff
	.zero		1


	//   ....[50]....
        /*042c*/ 	.word	0x00003080
        /*0430*/ 	.word	0x00000002
        /*0434*/ 	.word	0x00000000
        /*0438*/ 	.short	0x0101
        /*043a*/ 	.byte	0xff
	.zero		1


	//   ....[51]....
        /*043c*/ 	.word	0x000030a0
        /*0440*/ 	.word	0x000000ff
        /*0444*/ 	.word	0x000000a0
        /*0448*/ 	.short	0x010a
        /*044a*/ 	.byte	0x04
	.zero		1


	//   ....[52]....
        /*044c*/ 	.word	0x000031c0
        /*0450*/ 	.word	0x00000002
        /*0454*/ 	.word	0x00000090
        /*0458*/ 	.short	0x010a
        /*045a*/ 	.byte	0xff
	.zero		1


	//   ....[53]....
        /*045c*/ 	.word	0x000032c0
        /*0460*/ 	.word	0x00000002
        /*0464*/ 	.word	0x00000000
        /*0468*/ 	.short	0x0101
        /*046a*/ 	.byte	0xff
	.zero		1


	//   ....[54]....
        /*046c*/ 	.word	0x00003350
        /*0470*/ 	.word	0x000000ff
        /*0474*/ 	.word	0x000000a0
        /*0478*/ 	.short	0x0106
        /*047a*/ 	.byte	0x04
	.zero		1


	//   ....[55]....
        /*047c*/ 	.word	0x00003370
        /*0480*/ 	.word	0x000000ff
        /*0484*/ 	.word	0x000000a0
        /*0488*/ 	.short	0x010a
        /*048a*/ 	.byte	0x04
	.zero		1


	//   ....[56]....
        /*048c*/ 	.word	0x00003400
        /*0490*/ 	.word	0x000000ff
        /*0494*/ 	.word	0x000000a0
        /*0498*/ 	.short	0x0106
        /*049a*/ 	.byte	0x07
	.zero		1


	//   ....[57]....
        /*049c*/ 	.word	0x00003440
        /*04a0*/ 	.word	0x00000000
        /*04a4*/ 	.word	0x000000a0
        /*04a8*/ 	.short	0x010a
        /*04aa*/ 	.byte	0xff
	.zero		1


	//   ....[58]....
        /*04ac*/ 	.word	0x00003a10
        /*04b0*/ 	.word	0x00000000
        /*04b4*/ 	.word	0x00000090
        /*04b8*/ 	.short	0x010a
        /*04ba*/ 	.byte	0xff
	.zero		1


	//   ....[59]....
        /*04bc*/ 	.word	0x00003b10
        /*04c0*/ 	.word	0x00000003
        /*04c4*/ 	.word	0x00000000
        /*04c8*/ 	.short	0x0101
        /*04ca*/ 	.byte	0xff
	.zero		1


	//   ....[60]....
        /*04cc*/ 	.word	0x00003b20
        /*04d0*/ 	.word	0x000000ff
        /*04d4*/ 	.word	0x00000000
        /*04d8*/ 	.short	0x010a
        /*04da*/ 	.byte	0x04
	.zero		1


	//   ....[61]....
        /*04dc*/ 	.word	0x00003ba0
        /*04e0*/ 	.word	0x000000ff
        /*04e4*/ 	.word	0x000000d0
        /*04e8*/ 	.short	0x010a
        /*04ea*/ 	.byte	0x2e
	.zero		1


	//   ....[62]....
        /*04ec*/ 	.word	0x00003c80
        /*04f0*/ 	.word	0x000000ff
        /*04f4*/ 	.word	0x00000000
        /*04f8*/ 	.short	0x010a
        /*04fa*/ 	.byte	0x07
	.zero		1


	//   ....[63]....
        /*04fc*/ 	.word	0x00003dc0
        /*0500*/ 	.word	0x000000ff
        /*0504*/ 	.word	0x00000000
        /*0508*/ 	.short	0x010a
        /*050a*/ 	.byte	0x04
	.zero		1


	//   ....[64]....
        /*050c*/ 	.word	0x00004190
        /*0510*/ 	.word	0x000000ff
        /*0514*/ 	.word	0x00000000
        /*0518*/ 	.short	0x010a
        /*051a*/ 	.byte	0x04
	.zero		1


	//   ....[65]....
        /*051c*/ 	.word	0x00004220
        /*0520*/ 	.word	0x000000ff
        /*0524*/ 	.word	0x00000000
        /*0528*/ 	.short	0x010a
        /*052a*/ 	.byte	0x05
	.zero		1


	//   ....[66]....
        /*052c*/ 	.word	0x000042b0
        /*0530*/ 	.word	0x000000ff
        /*0534*/ 	.word	0x00000000
        /*0538*/ 	.short	0x010a
        /*053a*/ 	.byte	0x05
	.zero		1


	//   ....[67]....
        /*053c*/ 	.word	0x00004340
        /*0540*/ 	.word	0x000000ff
        /*0544*/ 	.word	0x00000000
        /*0548*/ 	.short	0x010a
        /*054a*/ 	.byte	0x04
	.zero		1


	//   ....[68]....
        /*054c*/ 	.word	0x00004810
        /*0550*/ 	.word	0x0000000c
        /*0554*/ 	.word	0x00000090
        /*0558*/ 	.short	0x010a
        /*055a*/ 	.byte	0xff
	.zero		1


	//   ....[69]....
        /*055c*/ 	.word	0x00004980
        /*0560*/ 	.word	0x00000000
        /*0564*/ 	.word	0x00000000
        /*0568*/ 	.short	0x0101
        /*056a*/ 	.byte	0xff
	.zero		1


	//   ....[70]....
        /*056c*/ 	.word	0x00004e10
        /*0570*/ 	.word	0x000000ff
        /*0574*/ 	.word	0x00000088
        /*0578*/ 	.short	0x010a
        /*057a*/ 	.byte	0x15
	.zero		1


	//   ....[71]....
        /*057c*/ 	.word	0x00004f90
        /*0580*/ 	.word	0x000000ff
        /*0584*/ 	.word	0x00000060
        /*0588*/ 	.short	0x010a
        /*058a*/ 	.byte	0x15
	.zero		1


	//   ....[72]....
        /*058c*/ 	.word	0x00005110
        /*0590*/ 	.word	0x000000ff
        /*0594*/ 	.word	0x00000040
        /*0598*/ 	.short	0x010b
        /*059a*/ 	.byte	0x15
	.zero		1


	//   ....[73]....
        /*059c*/ 	.word	0x00005120
        /*05a0*/ 	.word	0x000000ff
        /*05a4*/ 	.word	0x00000000
        /*05a8*/ 	.short	0x0101
        /*05aa*/ 	.byte	0x06
	.zero		1


	//   ....[74]....
        /*05ac*/ 	.word	0x00005130
        /*05b0*/ 	.word	0x000000ff
        /*05b4*/ 	.word	0x00000068
        /*05b8*/ 	.short	0x010a
        /*05ba*/ 	.byte	0x15
	.zero		1


	//   ....[75]....
        /*05bc*/ 	.word	0x00005290
        /*05c0*/ 	.word	0x000000ff
        /*05c4*/ 	.word	0x00000048
        /*05c8*/ 	.short	0x010b
        /*05ca*/ 	.byte	0x15
	.zero		1


	//   ....[76]....
        /*05cc*/ 	.word	0x000052a0
        /*05d0*/ 	.word	0x000000ff
        /*05d4*/ 	.word	0x00000000
        /*05d8*/ 	.short	0x0101
        /*05da*/ 	.byte	0x06
	.zero		1


	//   ....[77]....
        /*05dc*/ 	.word	0x000052b0
        /*05e0*/ 	.word	0x000000ff
        /*05e4*/ 	.word	0x00000070
        /*05e8*/ 	.short	0x010a
        /*05ea*/ 	.byte	0x15
	.zero		1


	//   ....[78]....
        /*05ec*/ 	.word	0x00005400
        /*05f0*/ 	.word	0x000000ff
        /*05f4*/ 	.word	0x00000050
        /*05f8*/ 	.short	0x010b
        /*05fa*/ 	.byte	0x15
	.zero		1


	//   ....[79]....
        /*05fc*/ 	.word	0x00005410
        /*0600*/ 	.word	0x000000ff
        /*0604*/ 	.word	0x00000000
        /*0608*/ 	.short	0x0101
        /*060a*/ 	.byte	0x06
	.zero		1


	//   ....[80]....
        /*060c*/ 	.word	0x00005420
        /*0610*/ 	.word	0x000000ff
        /*0614*/ 	.word	0x00000078
        /*0618*/ 	.short	0x010a
        /*061a*/ 	.byte	0x15
	.zero		1


	//   ....[81]....
        /*061c*/ 	.word	0x00005610
        /*0620*/ 	.word	0x000000ff
        /*0624*/ 	.word	0x00000058
        /*0628*/ 	.short	0x010b
        /*062a*/ 	.byte	0x15
	.zero		1


	//   ....[82]....
        /*062c*/ 	.word	0x00005620
        /*0630*/ 	.word	0x000000ff
        /*0634*/ 	.word	0x00000000
        /*0638*/ 	.short	0x0101
        /*063a*/ 	.byte	0x25
	.zero		1


	//   ....[83]....
        /*063c*/ 	.word	0x00005650
        /*0640*/ 	.word	0x000000ff
        /*0644*/ 	.word	0x00000060
        /*0648*/ 	.short	0x010a
        /*064a*/ 	.byte	0x15
	.zero		1


	//   ....[84]....
        /*064c*/ 	.word	0x00005670
        /*0650*/ 	.word	0x000000ff
        /*0654*/ 	.word	0x00000068
        /*0658*/ 	.short	0x010a
        /*065a*/ 	.byte	0x15
	.zero		1


	//   ....[85]....
        /*065c*/ 	.word	0x00005690
        /*0660*/ 	.word	0x000000ff
        /*0664*/ 	.word	0x00000070
        /*0668*/ 	.short	0x010a
        /*066a*/ 	.byte	0x15
	.zero		1


	//   ....[86]....
        /*066c*/ 	.word	0x000056d0
        /*0670*/ 	.word	0x00000000
        /*0674*/ 	.word	0x00000078
        /*0678*/ 	.short	0x010a
        /*067a*/ 	.byte	0xff
	.zero		1


	//   ....[87]....
        /*067c*/ 	.word	0x00005a10
        /*0680*/ 	.word	0x00000003
        /*0684*/ 	.word	0x00000090
        /*0688*/ 	.short	0x010a
        /*068a*/ 	.byte	0xff
	.zero		1


	//   ....[88]....
        /*068c*/ 	.word	0x00005b90
        /*0690*/ 	.word	0x00000000
        /*0694*/ 	.word	0x00000000
        /*0698*/ 	.short	0x0101
        /*069a*/ 	.byte	0xff
	.zero		1


	//   ....[89]....
        /*069c*/ 	.word	0x00006680
        /*06a0*/ 	.word	0x000000ff
        /*06a4*/ 	.word	0x00000040
        /*06a8*/ 	.short	0x010a
        /*06aa*/ 	.byte	0x2c
	.zero		1


	//   ....[90]....
        /*06ac*/ 	.word	0x000066b0
        /*06b0*/ 	.word	0x0000001a
        /*06b4*/ 	.word	0x000000b0
        /*06b8*/ 	.short	0x010a
        /*06ba*/ 	.byte	0xff
	.zero		1


	//   ....[91]....
        /*06bc*/ 	.word	0x000067c0
        /*06c0*/ 	.word	0x000000ff
        /*06c4*/ 	.word	0x00000040
        /*06c8*/ 	.short	0x010a
        /*06ca*/ 	.byte	0x2c
	.zero		1


	//   ....[92]....
        /*06cc*/ 	.word	0x000068a0
        /*06d0*/ 	.word	0x0000001a
        /*06d4*/ 	.word	0x000000b0
        /*06d8*/ 	.short	0x010a
        /*06da*/ 	.byte	0xff
	.zero		1


	//   ....[93]....
        /*06dc*/ 	.word	0x00006fd0
        /*06e0*/ 	.word	0x00000000
        /*06e4*/ 	.word	0x00000000
        /*06e8*/ 	.short	0x0101
        /*06ea*/ 	.byte	0xff
	.zero		1


	//   ....[94]....
        /*06ec*/ 	.word	0x00006fe0
        /*06f0*/ 	.word	0x00000002
        /*06f4*/ 	.word	0x00000040
        /*06f8*/ 	.short	0x010a
        /*06fa*/ 	.byte	0xff
	.zero		1


	//   ....[95]....
        /*06fc*/ 	.word	0x000070a0
        /*0700*/ 	.word	0x00000002
        /*0704*/ 	.word	0x00000040
        /*0708*/ 	.short	0x010a
        /*070a*/ 	.byte	0xff
	.zero		1


	//   ....[96]....
        /*070c*/ 	.word	0x00007860
        /*0710*/ 	.word	0x00000000
        /*0714*/ 	.word	0x00000000
        /*0718*/ 	.short	0x0101
        /*071a*/ 	.byte	0xff
	.zero		1


	//   ....[97]....
        /*071c*/ 	.word	0x00007880
        /*0720*/ 	.word	0x00000002
        /*0724*/ 	.word	0x00000040
        /*0728*/ 	.short	0x010a
        /*072a*/ 	.byte	0xff
	.zero		1


	//   ....[98]....
        /*072c*/ 	.word	0x00007930
        /*0730*/ 	.word	0x00000002
        /*0734*/ 	.word	0x00000040
        /*0738*/ 	.short	0x010a
        /*073a*/ 	.byte	0xff
	.zero		1


	//   ....[99]....
        /*073c*/ 	.word	0x000080f0
        /*0740*/ 	.word	0x00000000
        /*0744*/ 	.word	0x00000000
        /*0748*/ 	.short	0x0101
        /*074a*/ 	.byte	0xff
	.zero		1


	//   ....[100]....
        /*074c*/ 	.word	0x00008110
        /*0750*/ 	.word	0x00000003
        /*0754*/ 	.word	0x00000040
        /*0758*/ 	.short	0x010a
        /*075a*/ 	.byte	0xff
	.zero		1


	//   ....[101]....
        /*075c*/ 	.word	0x000081c0
        /*0760*/ 	.word	0x00000003
        /*0764*/ 	.word	0x00000040
        /*0768*/ 	.short	0x010a
        /*076a*/ 	.byte	0xff
	.zero		1


	//   ....[102]....
        /*076c*/ 	.word	0x00008560
        /*0770*/ 	.word	0x000000ff
        /*0774*/ 	.word	0x00000000
        /*0778*/ 	.short	0x0101
        /*077a*/ 	.byte	0x04
	.zero		1


	//   ....[103]....
        /*077c*/ 	.word	0x000089e0
        /*0780*/ 	.word	0x00000000
        /*0784*/ 	.word	0x00000000
        /*0788*/ 	.short	0x0101
        /*078a*/ 	.byte	0xff
	.zero		1


	//   ....[104]....
        /*078c*/ 	.word	0x00008c80
        /*0790*/ 	.word	0x000000ff
        /*0794*/ 	.word	0x00000000
        /*0798*/ 	.short	0x0101
        /*079a*/ 	.byte	0x06
	.zero		1


	//   ....[105]....
        /*079c*/ 	.word	0x00008ca0
        /*07a0*/ 	.word	0x00000000
        /*07a4*/ 	.word	0x00000100
        /*07a8*/ 	.short	0x010a
        /*07aa*/ 	.byte	0xff
	.zero		1


	//   ....[106]....
        /*07ac*/ 	.word	0x00008d00
        /*07b0*/ 	.word	0x00000000
        /*07b4*/ 	.word	0x00000020
        /*07b8*/ 	.short	0x010a
        /*07ba*/ 	.byte	0xff
	.zero		1


	//   ....[107]....
        /*07bc*/ 	.word	0x00008d60
        /*07c0*/ 	.word	0x00000000
        /*07c4*/ 	.word	0x00000020
        /*07c8*/ 	.short	0x010a
        /*07ca*/ 	.byte	0xff
	.zero		1


	//   ....[108]....
        /*07cc*/ 	.word	0x00008db0
        /*07d0*/ 	.word	0x00000003
        /*07d4*/ 	.word	0x00000090
        /*07d8*/ 	.short	0x010a
        /*07da*/ 	.byte	0xff
	.zero		1


	//   ....[109]....
        /*07dc*/ 	.word	0x00008e10
        /*07e0*/ 	.word	0x00000000
        /*07e4*/ 	.word	0x00000000
        /*07e8*/ 	.short	0x010a
        /*07ea*/ 	.byte	0xff
	.zero		1


	//   ....[110]....
        /*07ec*/ 	.word	0x00008e70
        /*07f0*/ 	.word	0x00000000
        /*07f4*/ 	.word	0x00000000
        /*07f8*/ 	.short	0x010a
        /*07fa*/ 	.byte	0xff
	.zero		1


	//   ....[111]....
        /*07fc*/ 	.word	0x00008ed0
        /*0800*/ 	.word	0x00000000
        /*0804*/ 	.word	0x00000000
        /*0808*/ 	.short	0x010a
        /*080a*/ 	.byte	0xff
	.zero		1


	//   ....[112]....
        /*080c*/ 	.word	0x00008f20
        /*0810*/ 	.word	0x00000002
        /*0814*/ 	.word	0x000000f0
        /*0818*/ 	.short	0x010a
        /*081a*/ 	.byte	0xff
	.zero		1


	//   ....[113]....
        /*081c*/ 	.word	0x00008f80
        /*0820*/ 	.word	0x00000002
        /*0824*/ 	.word	0x000000a0
        /*0828*/ 	.short	0x010a
        /*082a*/ 	.byte	0xff
	.zero		1


	//   ....[114]....
        /*082c*/ 	.word	0x00008fd0
        /*0830*/ 	.word	0x00000002
        /*0834*/ 	.word	0x00000090
        /*0838*/ 	.short	0x010a
        /*083a*/ 	.byte	0xff
	.zero		1


	//   ....[115]....
        /*083c*/ 	.word	0x00009030
        /*0840*/ 	.word	0x00000000
        /*0844*/ 	.word	0x000000a0
        /*0848*/ 	.short	0x010a
        /*084a*/ 	.byte	0xff
	.zero		1


	//   ....[116]....
        /*084c*/ 	.word	0x00009080
        /*0850*/ 	.word	0x00000000
        /*0854*/ 	.word	0x00000090
        /*0858*/ 	.short	0x010a
        /*085a*/ 	.byte	0xff
	.zero		1


	//   ....[117]....
        /*085c*/ 	.word	0x000090e0
        /*0860*/ 	.word	0x00000002
        /*0864*/ 	.word	0x000000d0
        /*0868*/ 	.short	0x010a
        /*086a*/ 	.byte	0xff
	.zero		1


	//   ....[118]....
        /*086c*/ 	.word	0x00009140
        /*0870*/ 	.word	0x00000000
        /*0874*/ 	.word	0x00000000
        /*0878*/ 	.short	0x010a
        /*087a*/ 	.byte	0xff
	.zero		1


	//   ....[119]....
        /*087c*/ 	.word	0x000091a0
        /*0880*/ 	.word	0x00000000
        /*0884*/ 	.word	0x00000000
        /*0888*/ 	.short	0x010a
        /*088a*/ 	.byte	0xff
	.zero		1


	//   ....[120]....
        /*088c*/ 	.word	0x00009200
        /*0890*/ 	.word	0x00000000
        /*0894*/ 	.word	0x00000000
        /*0898*/ 	.short	0x010a
        /*089a*/ 	.byte	0xff
	.zero		1


	//   ....[121]....
        /*089c*/ 	.word	0x00009260
        /*08a0*/ 	.word	0x00000000
        /*08a4*/ 	.word	0x00000000
        /*08a8*/ 	.short	0x010a
        /*08aa*/ 	.byte	0xff
	.zero		1


	//   ....[122]....
        /*08ac*/ 	.word	0x000092c0
        /*08b0*/ 	.word	0x00000000
        /*08b4*/ 	.word	0x00000000
        /*08b8*/ 	.short	0x010a
        /*08ba*/ 	.byte	0xff
	.zero		1


	//   ....[123]....
        /*08bc*/ 	.word	0x00009310
        /*08c0*/ 	.word	0x0000000c
        /*08c4*/ 	.word	0x00000090
        /*08c8*/ 	.short	0x010a
        /*08ca*/ 	.byte	0xff
	.zero		1


	//   ....[124]....
        /*08cc*/ 	.word	0x00009370
        /*08d0*/ 	.word	0x00000000
        /*08d4*/ 	.word	0x00000088
        /*08d8*/ 	.short	0x010a
        /*08da*/ 	.byte	0xff
	.zero		1


	//   ....[125]....
        /*08dc*/ 	.word	0x000093d0
        /*08e0*/ 	.word	0x00000000
        /*08e4*/ 	.word	0x00000060
        /*08e8*/ 	.short	0x010a
        /*08ea*/ 	.byte	0xff
	.zero		1


	//   ....[126]....
        /*08ec*/ 	.word	0x00009430
        /*08f0*/ 	.word	0x00000000
        /*08f4*/ 	.word	0x00000068
        /*08f8*/ 	.short	0x010a
        /*08fa*/ 	.byte	0xff
	.zero		1


	//   ....[127]....
        /*08fc*/ 	.word	0x00009490
        /*0900*/ 	.word	0x00000000
        /*0904*/ 	.word	0x00000070
        /*0908*/ 	.short	0x010a
        /*090a*/ 	.byte	0xff
	.zero		1


	//   ....[128]....
        /*090c*/ 	.word	0x000094f0
        /*0910*/ 	.word	0x00000000
        /*0914*/ 	.word	0x00000078
        /*0918*/ 	.short	0x010a
        /*091a*/ 	.byte	0xff
	.zero		1


	//   ....[129]....
        /*091c*/ 	.word	0x00009550
        /*0920*/ 	.word	0x00000000
        /*0924*/ 	.word	0x00000060
        /*0928*/ 	.short	0x010a
        /*092a*/ 	.byte	0xff
	.zero		1


	//   ....[130]....
        /*092c*/ 	.word	0x000095b0
        /*0930*/ 	.word	0x00000000
        /*0934*/ 	.word	0x00000068
        /*0938*/ 	.short	0x010a
        /*093a*/ 	.byte	0xff
	.zero		1


	//   ....[131]....
        /*093c*/ 	.word	0x00009610
        /*0940*/ 	.word	0x00000000
        /*0944*/ 	.word	0x00000070
        /*0948*/ 	.short	0x010a
        /*094a*/ 	.byte	0xff
	.zero		1


	//   ....[132]....
        /*094c*/ 	.word	0x00009660
        /*0950*/ 	.word	0x00000003
        /*0954*/ 	.word	0x00000090
        /*0958*/ 	.short	0x010a
        /*095a*/ 	.byte	0xff
	.zero		1


	//   ....[133]....
        /*095c*/ 	.word	0x000096c0
        /*0960*/ 	.word	0x00000000
        /*0964*/ 	.word	0x00000040
        /*0968*/ 	.short	0x010a
        /*096a*/ 	.byte	0xff
	.zero		1


	//   ....[134]....
        /*096c*/ 	.word	0x00009710
        /*0970*/ 	.word	0x0000001a
        /*0974*/ 	.word	0x000000b0
        /*0978*/ 	.short	0x010a
        /*097a*/ 	.byte	0xff
	.zero		1


	//   ....[135]....
        /*097c*/ 	.word	0x00009760
        /*0980*/ 	.word	0x00000002
        /*0984*/ 	.word	0x00000040
        /*0988*/ 	.short	0x010a
        /*098a*/ 	.byte	0xff
	.zero		1


	//   ....[136]....
        /*098c*/ 	.word	0x000097b0
        /*0990*/ 	.word	0x00000002
        /*0994*/ 	.word	0x00000040
        /*0998*/ 	.short	0x010a
        /*099a*/ 	.byte	0xff
	.zero		1


	//   ....[137]....
        /*099c*/ 	.word	0x00009800
        /*09a0*/ 	.word	0x00000003
        /*09a4*/ 	.word	0x00000040
        /*09a8*/ 	.short	0x010a
        /*09aa*/ 	.byte	0xff
	.zero		1


	//----- nvinfo : EIATTR_NUM_MBARRIERS
	.align		4
.L_47:
        /*09ac*/ 	.byte	0x03, 0x38
        /*09ae*/ 	.short	0x0022


	//----- nvinfo : EIATTR_EXIT_INSTR_OFFSETS
	.align		4
        /*09b0*/ 	.byte	0x04, 0x1c
        /*09b2*/ 	.short	(.L_49 - .L_48)


	//   ....[0]....
.L_48:
        /*09b4*/ 	.word	0x00002f20


	//   ....[1]....
        /*09b8*/ 	.word	0x00003410


	//   ....[2]....
        /*09bc*/ 	.word	0x00003470


	//   ....[3]....
        /*09c0*/ 	.word	0x000045a0


	//   ....[4]....
        /*09c4*/ 	.word	0x00005700


	//   ....[5]....
        /*09c8*/ 	.word	0x00005740


	//   ....[6]....
        /*09cc*/ 	.word	0x00008b80


	//   ....[7]....
        /*09d0*/ 	.word	0x00008bf0


	//   ....[8]....
        /*09d4*/ 	.word	0x00008c20


	//   ....[9]....
        /*09d8*/ 	.word	0x00008c90


	//----- nvinfo : EIATTR_MAX_THREADS
	.align		4
.L_49:
        /*09dc*/ 	.byte	0x04, 0x05
        /*09de*/ 	.short	(.L_51 - .L_50)
.L_50:
        /*09e0*/ 	.word	0x00000100
        /*09e4*/ 	.word	0x00000001
        /*09e8*/ 	.word	0x00000001


	//----- nvinfo : EIATTR_CRS_STACK_SIZE
	.align		4
.L_51:
        /*09ec*/ 	.byte	0x04, 0x1e
        /*09ee*/ 	.short	(.L_53 - .L_52)
.L_52:
        /*09f0*/ 	.word	0x00000000


	//----- nvinfo : EIATTR_CBANK_PARAM_SIZE
	.align		4
.L_53:
        /*09f4*/ 	.byte	0x03, 0x19
        /*09f6*/ 	.short	0x0800


	//----- nvinfo : EIATTR_PARAM_CBANK
	.align		4
        /*09f8*/ 	.byte	0x04, 0x0a
        /*09fa*/ 	.short	(.L_55 - .L_54)
	.align		4
.L_54:
        /*09fc*/ 	.word	index@(.nv.constant0._ZN7cutlass13device_kernelINS_4gemm6kernel13GemmUniversalIN4cute5tupleIJiiiiEEENS1_10collective13CollectiveMmaINS1_35MainloopSm100TmaUmmaWarpSpecializedILi4ELi2ELi4ENS5_IJNS4_1CILi4EEESB_NSA_ILi1EEEEEEEENS5_IJNSA_ILi64EEENSA_ILi128EEESG_EEENS_10bfloat16_tENS5_IJlSC_lEEESI_SJ_NS4_8TiledMMAINS4_8MMA_AtomIJNS4_20SM100_MMA_F16BF16_SSISI_SI_fLi64ELi128ELNS4_4UMMA5MajorE0ELSO_0ELNSN_7ScaleInE0ELSP_0EEEEEENS4_6LayoutINS5_IJSC_SC_SC_EEENS5_IJNSA_ILi0EEESU_SU_EEEEENS5_IJNS4_10UnderscoreESX_SX_EEEEENS4_23SM90_TMA_LOAD_MULTICASTENS4_14ComposedLayoutINS4_7SwizzleILi3ELi4ELi3EEENS4_18smem_ptr_flag_bitsILi16EEENSS_INS5_IJNSA_ILi8EEESF_EEENS5_IJSF_SC_EEEEEEEvNS4_8identityES10_S1A_vS1B_EENS_8epilogue10collective18CollectiveEpilogueINS1D_23Sm100TmaWarpSpecializedILi4ELi2ELi16ELb1ELb0EEEJSH_NS5_IJNSS_ISF_SC_EENSS_INSA_ILi32EEESC_EEEEESI_SJ_SI_SJ_NS1D_6fusion15FusionCallbacksIS1H_NS1M_17LinearCombinationISI_fSI_fLNS_15FloatRoundStyleE2EEESH_S1L_JEEENS4_5SM1004TMEM4LOAD26SM100_TMEM_LOAD_16dp256b4xENS4_13SM90_TMA_LOADENS11_INS12_ILi2ELi4ELi3EEES15_NSS_INS5_IJS16_S1J_EEENS5_IJS1J_SC_EEEEEEENS4_17SM75_U32x4_LDSM_NENS4_14SM90_TMA_STOREES21_NS4_17SM90_U32x4_STSM_NENS4_39AutoVectorizingCopyWithAssumedAlignmentILi128EEEEEEvvEEEEvNT_6ParamsE)
        /*0a00*/ 	.short	0x0380
        /*0a02*/ 	.short	0x0800


	//----- nvinfo : EIATTR_SW_WAR
	.align		4
.L_55:
        /*0a04*/ 	.byte	0x04, 0x36
        /*0a06*/ 	.short	(.L_57 - .L_56)
.L_56:
        /*0a08*/ 	.word	0x00000008
.L_57:


//--------------------- .nv.callgraph             --------------------------
	.section	.nv.callgraph,"",@"SHT_CUDA_CALLGRAPH"
	.align	4
	.sectionentsize	8
	.align		4
        /*0000*/ 	.word	0x00000000
	.align		4
        /*0004*/ 	.word	0xffffffff
	.align		4
        /*0008*/ 	.word	index@(_ZN7cutlass13device_kernelINS_4gemm6kernel13GemmUniversalIN4cute5tupleIJiiiiEEENS1_10collective13CollectiveMmaINS1_35MainloopSm100TmaUmmaWarpSpecializedILi4ELi2ELi4ENS5_IJNS4_1CILi4EEESB_NSA_ILi1EEEEEEEENS5_IJNSA_ILi64EEENSA_ILi128EEESG_EEENS_10bfloat16_tENS5_IJlSC_lEEESI_SJ_NS4_8TiledMMAINS4_8MMA_AtomIJNS4_20SM100_MMA_F16BF16_SSISI_SI_fLi64ELi128ELNS4_4UMMA5MajorE0ELSO_0ELNSN_7ScaleInE0ELSP_0EEEEEENS4_6LayoutINS5_IJSC_SC_SC_EEENS5_IJNSA_ILi0EEESU_SU_EEEEENS5_IJNS4_10UnderscoreESX_SX_EEEEENS4_23SM90_TMA_LOAD_MULTICASTENS4_14ComposedLayoutINS4_7SwizzleILi3ELi4ELi3EEENS4_18smem_ptr_flag_bitsILi16EEENSS_INS5_IJNSA_ILi8EEESF_EEENS5_IJSF_SC_EEEEEEEvNS4_8identityES10_S1A_vS1B_EENS_8epilogue10collective18CollectiveEpilogueINS1D_23Sm100TmaWarpSpecializedILi4ELi2ELi16ELb1ELb0EEEJSH_NS5_IJNSS_ISF_SC_EENSS_INSA_ILi32EEESC_EEEEESI_SJ_SI_SJ_NS1D_6fusion15FusionCallbacksIS1H_NS1M_17LinearCombinationISI_fSI_fLNS_15FloatRoundStyleE2EEESH_S1L_JEEENS4_5SM1004TMEM4LOAD26SM100_TMEM_LOAD_16dp256b4xENS4_13SM90_TMA_LOADENS11_INS12_ILi2ELi4ELi3EEES15_NSS_INS5_IJS16_S1J_EEENS5_IJS1J_SC_EEEEEEENS4_17SM75_U32x4_LDSM_NENS4_14SM90_TMA_STOREES21_NS4_17SM90_U32x4_STSM_NENS4_39AutoVectorizingCopyWithAssumedAlignmentILi128EEEEEEvvEEEEvNT_6ParamsE)
	.align		4
        /*000c*/ 	.word	index@(__assertfail)
	.align		4
        /*0010*/ 	.word	0x00000000
	.align		4
        /*0014*/ 	.word	0xfffffffe
	.align		4
        /*0018*/ 	.word	0x00000000
	.align		4
        /*001c*/ 	.word	0xfffffffd
	.align		4
        /*0020*/ 	.word	0x00000000
	.align		4
        /*0024*/ 	.word	0xfffffffc


//--------------------- .nv.constant4             --------------------------
	.section	.nv.constant4,"a",@progbits
	.align	8
	.align		8
.nv.constant4:
        /*0000*/ 	.dword	__assertfail
	.align		8
        /*0008*/ 	.dword	__unnamed_1
	.align		8
        /*0010*/ 	.dword	__unnamed_2
	.align		8
        /*0018*/ 	.dword	_ZN40_INTERNAL_b534e953_4_k_cu_3c24fcc0_337164cuda3std3__45__cpo5beginE
	.align		8
        /*0020*/ 	.dword	_ZN40_INTERNAL_b534e953_4_k_cu_3c24fcc0_337164cuda3std3__45__cpo3endE
	.align		8
        /*0028*/ 	.dword	_ZN40_INTERNAL_b534e953_4_k_cu_3c24fcc0_337164cuda3std3__45__cpo6cbeginE
	.align		8
        /*0030*/ 	.dword	_ZN40_INTERNAL_b534e953_4_k_cu_3c24fcc0_337164cuda3std3__45__cpo4cendE
	.align		8
        /*0038*/ 	.dword	_ZN40_INTERNAL_b534e953_4_k_cu_3c24fcc0_337164cuda3std3__442_GLOBAL__N__b534e953_4_k_cu_3c24fcc0_337166ignoreE
	.align		8
        /*0040*/ 	.dword	_ZN40_INTERNAL_b534e953_4_k_cu_3c24fcc0_337164cuda3std3__419piecewise_constructE
	.align		8
        /*0048*/ 	.dword	_ZN40_INTERNAL_b534e953_4_k_cu_3c24fcc0_337164cuda3std3__48in_placeE
	.align		8
        /*0050*/ 	.dword	_ZN40_INTERNAL_b534e953_4_k_cu_3c24fcc0_337164cuda3std6ranges3__45__cpo4swapE
	.align		8
        /*0058*/ 	.dword	_ZN40_INTERNAL_b534e953_4_k_cu_3c24fcc0_337164cuda3std6ranges3__45__cpo9iter_moveE
	.align		8
        /*0060*/ 	.dword	_ZN40_INTERNAL_b534e953_4_k_cu_3c24fcc0_337164cute7productE
	.align		8
        /*0068*/ 	.dword	_ZN40_INTERNAL_b534e953_4_k_cu_3c24fcc0_337164cute1_E
	.align		8
        /*0070*/ 	.dword	$str$25
	.align		8
        /*0078*/ 	.dword	$str$26
	.align		8
        /*0080*/ 	.dword	$str$27
	.align		8
        /*0088*/ 	.dword	$str$28


//--------------------- .text._ZN7cutlass13device_kernelINS_4gemm6kernel13GemmUniversalIN4cute5tupleIJiiiiEEENS1_10collective13CollectiveMmaINS1_35MainloopSm100TmaUmmaWarpSpecializedILi4ELi2ELi4ENS5_IJNS4_1CILi4EEESB_NSA_ILi1EEEEEEEENS5_IJNSA_ILi64EEENSA_ILi128EEESG_EEENS_10bfloat16_tENS5_IJlSC_lEEESI_SJ_NS4_8TiledMMAINS4_8MMA_AtomIJNS4_20SM100_MMA_F16BF16_SSISI_SI_fLi64ELi128ELNS4_4UMMA5MajorE0ELSO_0ELNSN_7ScaleInE0ELSP_0EEEEEENS4_6LayoutINS5_IJSC_SC_SC_EEENS5_IJNSA_ILi0EEESU_SU_EEEEENS5_IJNS4_10UnderscoreESX_SX_EEEEENS4_23SM90_TMA_LOAD_MULTICASTENS4_14ComposedLayoutINS4_7SwizzleILi3ELi4ELi3EEENS4_18smem_ptr_flag_bitsILi16EEENSS_INS5_IJNSA_ILi8EEESF_EEENS5_IJSF_SC_EEEEEEEvNS4_8identityES10_S1A_vS1B_EENS_8epilogue10collective18CollectiveEpilogueINS1D_23Sm100TmaWarpSpecializedILi4ELi2ELi16ELb1ELb0EEEJSH_NS5_IJNSS_ISF_SC_EENSS_INSA_ILi32EEESC_EEEEESI_SJ_SI_SJ_NS1D_6fusion15FusionCallbacksIS1H_NS1M_17LinearCombinationISI_fSI_fLNS_15FloatRoundStyleE2EEESH_S1L_JEEENS4_5SM1004TMEM4LOAD26SM100_TMEM_LOAD_16dp256b4xENS4_13SM90_TMA_LOADENS11_INS12_ILi2ELi4ELi3EEES15_NSS_INS5_IJS16_S1J_EEENS5_IJS1J_SC_EEEEEEENS4_17SM75_U32x4_LDSM_NENS4_14SM90_TMA_STOREES21_NS4_17SM90_U32x4_STSM_NENS4_39AutoVectorizingCopyWithAssumedAlignmentILi128EEEEEEvvEEEEvNT_6ParamsE --------------------------
	.section	.text._ZN7cutlass13device_kernelINS_4gemm6kernel13GemmUniversalIN4cute5tupleIJiiiiEEENS1_10collective13CollectiveMmaINS1_35MainloopSm100TmaUmmaWarpSpecializedILi4ELi2ELi4ENS5_IJNS4_1CILi4EEESB_NSA_ILi1EEEEEEEENS5_IJNSA_ILi64EEENSA_ILi128EEESG_EEENS_10bfloat16_tENS5_IJlSC_lEEESI_SJ_NS4_8TiledMMAINS4_8MMA_AtomIJNS4_20SM100_MMA_F16BF16_SSISI_SI_fLi64ELi128ELNS4_4UMMA5MajorE0ELSO_0ELNSN_7ScaleInE0ELSP_0EEEEEENS4_6LayoutINS5_IJSC_SC_SC_EEENS5_IJNSA_ILi0EEESU_SU_EEEEENS5_IJNS4_10UnderscoreESX_SX_EEEEENS4_23SM90_TMA_LOAD_MULTICASTENS4_14ComposedLayoutINS4_7SwizzleILi3ELi4ELi3EEENS4_18smem_ptr_flag_bitsILi16EEENSS_INS5_IJNSA_ILi8EEESF_EEENS5_IJSF_SC_EEEEEEEvNS4_8identityES10_S1A_vS1B_EENS_8epilogue10collective18CollectiveEpilogueINS1D_23Sm100TmaWarpSpecializedILi4ELi2ELi16ELb1ELb0EEEJSH_NS5_IJNSS_ISF_SC_EENSS_INSA_ILi32EEESC_EEEEESI_SJ_SI_SJ_NS1D_6fusion15FusionCallbacksIS1H_NS1M_17LinearCombinationISI_fSI_fLNS_15FloatRoundStyleE2EEESH_S1L_JEEENS4_5SM1004TMEM4LOAD26SM100_TMEM_LOAD_16dp256b4xENS4_13SM90_TMA_LOADENS11_INS12_ILi2ELi4ELi3EEES15_NSS_INS5_IJS16_S1J_EEENS5_IJS1J_SC_EEEEEEENS4_17SM75_U32x4_LDSM_NENS4_14SM90_TMA_STOREES21_NS4_17SM90_U32x4_STSM_NENS4_39AutoVectorizingCopyWithAssumedAlignmentILi128EEEEEEvvEEEEvNT_6ParamsE,"ax",@progbits
	.align	128
.text._ZN7cutlass13device_kernelINS_4gemm6kernel13GemmUniversalIN4cute5tupleIJiiiiEEENS1_10collective13CollectiveMmaINS1_35MainloopSm100TmaUmmaWarpSpecializedILi4ELi2ELi4ENS5_IJNS4_1CILi4EEESB_NSA_ILi1EEEEEEEENS5_IJNSA_ILi64EEENSA_ILi128EEESG_EEENS_10bfloat16_tENS5_IJlSC_lEEESI_SJ_NS4_8TiledMMAINS4_8MMA_AtomIJNS4_20SM100_MMA_F16BF16_SSISI_SI_fLi64ELi128ELNS4_4UMMA5MajorE0ELSO_0ELNSN_7ScaleInE0ELSP_0EEEEEENS4_6LayoutINS5_IJSC_SC_SC_EEENS5_IJNSA_ILi0EEESU_SU_EEEEENS5_IJNS4_10UnderscoreESX_SX_EEEEENS4_23SM90_TMA_LOAD_MULTICASTENS4_14ComposedLayoutINS4_7SwizzleILi3ELi4ELi3EEENS4_18smem_ptr_flag_bitsILi16EEENSS_INS5_IJNSA_ILi8EEESF_EEENS5_IJSF_SC_EEEEEEEvNS4_8identityES10_S1A_vS1B_EENS_8epilogue10collective18CollectiveEpilogueINS1D_23Sm100TmaWarpSpecializedILi4ELi2ELi16ELb1ELb0EEEJSH_NS5_IJNSS_ISF_SC_EENSS_INSA_ILi32EEESC_EEEEESI_SJ_SI_SJ_NS1D_6fusion15FusionCallbacksIS1H_NS1M_17LinearCombinationISI_fSI_fLNS_15FloatRoundStyleE2EEESH_S1L_JEEENS4_5SM1004TMEM4LOAD26SM100_TMEM_LOAD_16dp256b4xENS4_13SM90_TMA_LOADENS11_INS12_ILi2ELi4ELi3EEES15_NSS_INS5_IJS16_S1J_EEENS5_IJS1J_SC_EEEEEEENS4_17SM75_U32x4_LDSM_NENS4_14SM90_TMA_STOREES21_NS4_17SM90_U32x4_STSM_NENS4_39AutoVectorizingCopyWithAssumedAlignmentILi128EEEEEEvvEEEEvNT_6ParamsE:
        .type           _ZN7cutlass13device_kernelINS_4gemm6kernel13GemmUniversalIN4cute5tupleIJiiiiEEENS1_10collective13CollectiveMmaINS1_35MainloopSm100TmaUmmaWarpSpecializedILi4ELi2ELi4ENS5_IJNS4_1CILi4EEESB_NSA_ILi1EEEEEEEENS5_IJNSA_ILi64EEENSA_ILi128EEESG_EEENS_10bfloat16_tENS5_IJlSC_lEEESI_SJ_NS4_8TiledMMAINS4_8MMA_AtomIJNS4_20SM100_MMA_F16BF16_SSISI_SI_fLi64ELi128ELNS4_4UMMA5MajorE0ELSO_0ELNSN_7ScaleInE0ELSP_0EEEEEENS4_6LayoutINS5_IJSC_SC_SC_EEENS5_IJNSA_ILi0EEESU_SU_EEEEENS5_IJNS4_10UnderscoreESX_SX_EEEEENS4_23SM90_TMA_LOAD_MULTICASTENS4_14ComposedLayoutINS4_7SwizzleILi3ELi4ELi3EEENS4_18smem_ptr_flag_bitsILi16EEENSS_INS5_IJNSA_ILi8EEESF_EEENS5_IJSF_SC_EEEEEEEvNS4_8identityES10_S1A_vS1B_EENS_8epilogue10collective18CollectiveEpilogueINS1D_23Sm100TmaWarpSpecializedILi4ELi2ELi16ELb1ELb0EEEJSH_NS5_IJNSS_ISF_SC_EENSS_INSA_ILi32EEESC_EEEEESI_SJ_SI_SJ_NS1D_6fusion15FusionCallbacksIS1H_NS1M_17LinearCombinationISI_fSI_fLNS_15FloatRoundStyleE2EEESH_S1L_JEEENS4_5SM1004TMEM4LOAD26SM100_TMEM_LOAD_16dp256b4xENS4_13SM90_TMA_LOADENS11_INS12_ILi2ELi4ELi3EEES15_NSS_INS5_IJS16_S1J_EEENS5_IJS1J_SC_EEEEEEENS4_17SM75_U32x4_LDSM_NENS4_14SM90_TMA_STOREES21_NS4_17SM90_U32x4_STSM_NENS4_39AutoVectorizingCopyWithAssumedAlignmentILi128EEEEEEvvEEEEvNT_6ParamsE,@function
        .size           _ZN7cutlass13device_kernelINS_4gemm6kernel13GemmUniversalIN4cute5tupleIJiiiiEEENS1_10collective13CollectiveMmaINS1_35MainloopSm100TmaUmmaWarpSpecializedILi4ELi2ELi4ENS5_IJNS4_1CILi4EEESB_NSA_ILi1EEEEEEEENS5_IJNSA_ILi64EEENSA_ILi128EEESG_EEENS_10bfloat16_tENS5_IJlSC_lEEESI_SJ_NS4_8TiledMMAINS4_8MMA_AtomIJNS4_20SM100_MMA_F16BF16_SSISI_SI_fLi64ELi128ELNS4_4UMMA5MajorE0ELSO_0ELNSN_7ScaleInE0ELSP_0EEEEEENS4_6LayoutINS5_IJSC_SC_SC_EEENS5_IJNSA_ILi0EEESU_SU_EEEEENS5_IJNS4_10UnderscoreESX_SX_EEEEENS4_23SM90_TMA_LOAD_MULTICASTENS4_14ComposedLayoutINS4_7SwizzleILi3ELi4ELi3EEENS4_18smem_ptr_flag_bitsILi16EEENSS_INS5_IJNSA_ILi8EEESF_EEENS5_IJSF_SC_EEEEEEEvNS4_8identityES10_S1A_vS1B_EENS_8epilogue10collective18CollectiveEpilogueINS1D_23Sm100TmaWarpSpecializedILi4ELi2ELi16ELb1ELb0EEEJSH_NS5_IJNSS_ISF_SC_EENSS_INSA_ILi32EEESC_EEEEESI_SJ_SI_SJ_NS1D_6fusion15FusionCallbacksIS1H_NS1M_17LinearCombinationISI_fSI_fLNS_15FloatRoundStyleE2EEESH_S1L_JEEENS4_5SM1004TMEM4LOAD26SM100_TMEM_LOAD_16dp256b4xENS4_13SM90_TMA_LOADENS11_INS12_ILi2ELi4ELi3EEES15_NSS_INS5_IJS16_S1J_EEENS5_IJS1J_SC_EEEEEEENS4_17SM75_U32x4_LDSM_NENS4_14SM90_TMA_STOREES21_NS4_17SM90_U32x4_STSM_NENS4_39AutoVectorizingCopyWithAssumedAlignmentILi128EEEEEEvvEEEEvNT_6ParamsE,(.L_x_187 - _ZN7cutlass13device_kernelINS_4gemm6kernel13GemmUniversalIN4cute5tupleIJiiiiEEENS1_10collective13CollectiveMmaINS1_35MainloopSm100TmaUmmaWarpSpecializedILi4ELi2ELi4ENS5_IJNS4_1CILi4EEESB_NSA_ILi1EEEEEEEENS5_IJNSA_ILi64EEENSA_ILi128EEESG_EEENS_10bfloat16_tENS5_IJlSC_lEEESI_SJ_NS4_8TiledMMAINS4_8MMA_AtomIJNS4_20SM100_MMA_F16BF16_SSISI_SI_fLi64ELi128ELNS4_4UMMA5MajorE0ELSO_0ELNSN_7ScaleInE0ELSP_0EEEEEENS4_6LayoutINS5_IJSC_SC_SC_EEENS5_IJNSA_ILi0EEESU_SU_EEEEENS5_IJNS4_10UnderscoreESX_SX_EEEEENS4_23SM90_TMA_LOAD_MULTICASTENS4_14ComposedLayoutINS4_7SwizzleILi3ELi4ELi3EEENS4_18smem_ptr_flag_bitsILi16EEENSS_INS5_IJNSA_ILi8EEESF_EEENS5_IJSF_SC_EEEEEEEvNS4_8identityES10_S1A_vS1B_EENS_8epilogue10collective18CollectiveEpilogueINS1D_23Sm100TmaWarpSpecializedILi4ELi2ELi16ELb1ELb0EEEJSH_NS5_IJNSS_ISF_SC_EENSS_INSA_ILi32EEESC_EEEEESI_SJ_SI_SJ_NS1D_6fusion15FusionCallbacksIS1H_NS1M_17LinearCombinationISI_fSI_fLNS_15FloatRoundStyleE2EEESH_S1L_JEEENS4_5SM1004TMEM4LOAD26SM100_TMEM_LOAD_16dp256b4xENS4_13SM90_TMA_LOADENS11_INS12_ILi2ELi4ELi3EEES15_NSS_INS5_IJS16_S1J_EEENS5_IJS1J_SC_EEEEEEENS4_17SM75_U32x4_LDSM_NENS4_14SM90_TMA_STOREES21_NS4_17SM90_U32x4_STSM_NENS4_39AutoVectorizingCopyWithAssumedAlignmentILi128EEEEEEvvEEEEvNT_6ParamsE)
        .other          _ZN7cutlass13device_kernelINS_4gemm6kernel13GemmUniversalIN4cute5tupleIJiiiiEEENS1_10collective13CollectiveMmaINS1_35MainloopSm100TmaUmmaWarpSpecializedILi4ELi2ELi4ENS5_IJNS4_1CILi4EEESB_NSA_ILi1EEEEEEEENS5_IJNSA_ILi64EEENSA_ILi128EEESG_EEENS_10bfloat16_tENS5_IJlSC_lEEESI_SJ_NS4_8TiledMMAINS4_8MMA_AtomIJNS4_20SM100_MMA_F16BF16_SSISI_SI_fLi64ELi128ELNS4_4UMMA5MajorE0ELSO_0ELNSN_7ScaleInE0ELSP_0EEEEEENS4_6LayoutINS5_IJSC_SC_SC_EEENS5_IJNSA_ILi0EEESU_SU_EEEEENS5_IJNS4_10UnderscoreESX_SX_EEEEENS4_23SM90_TMA_LOAD_MULTICASTENS4_14ComposedLayoutINS4_7SwizzleILi3ELi4ELi3EEENS4_18smem_ptr_flag_bitsILi16EEENSS_INS5_IJNSA_ILi8EEESF_EEENS5_IJSF_SC_EEEEEEEvNS4_8identityES10_S1A_vS1B_EENS_8epilogue10collective18CollectiveEpilogueINS1D_23Sm100TmaWarpSpecializedILi4ELi2ELi16ELb1ELb0EEEJSH_NS5_IJNSS_ISF_SC_EENSS_INSA_ILi32EEESC_EEEEESI_SJ_SI_SJ_NS1D_6fusion15FusionCallbacksIS1H_NS1M_17LinearCombinationISI_fSI_fLNS_15FloatRoundStyleE2EEESH_S1L_JEEENS4_5SM1004TMEM4LOAD26SM100_TMEM_LOAD_16dp256b4xENS4_13SM90_TMA_LOADENS11_INS12_ILi2ELi4ELi3EEES15_NSS_INS5_IJS16_S1J_EEENS5_IJS1J_SC_EEEEEEENS4_17SM75_U32x4_LDSM_NENS4_14SM90_TMA_STOREES21_NS4_17SM90_U32x4_STSM_NENS4_39AutoVectorizingCopyWithAssumedAlignmentILi128EEEEEEvvEEEEvNT_6ParamsE,@"STO_CUDA_ENTRY STV_DEFAULT"
_ZN7cutlass13device_kernelINS_4gemm6kernel13GemmUniversalIN4cute5tupleIJiiiiEEENS1_10collective13CollectiveMmaINS1_35MainloopSm100TmaUmmaWarpSpecializedILi4ELi2ELi4ENS5_IJNS4_1CILi4EEESB_NSA_ILi1EEEEEEEENS5_IJNSA_ILi64EEENSA_ILi128EEESG_EEENS_10bfloat16_tENS5_IJlSC_lEEESI_SJ_NS4_8TiledMMAINS4_8MMA_AtomIJNS4_20SM100_MMA_F16BF16_SSISI_SI_fLi64ELi128ELNS4_4UMMA5MajorE0ELSO_0ELNSN_7ScaleInE0ELSP_0EEEEEENS4_6LayoutINS5_IJSC_SC_SC_EEENS5_IJNSA_ILi0EEESU_SU_EEEEENS5_IJNS4_10UnderscoreESX_SX_EEEEENS4_23SM90_TMA_LOAD_MULTICASTENS4_14ComposedLayoutINS4_7SwizzleILi3ELi4ELi3EEENS4_18smem_ptr_flag_bitsILi16EEENSS_INS5_IJNSA_ILi8EEESF_EEENS5_IJSF_SC_EEEEEEEvNS4_8identityES10_S1A_vS1B_EENS_8epilogue10collective18CollectiveEpilogueINS1D_23Sm100TmaWarpSpecializedILi4ELi2ELi16ELb1ELb0EEEJSH_NS5_IJNSS_ISF_SC_EENSS_INSA_ILi32EEESC_EEEEESI_SJ_SI_SJ_NS1D_6fusion15FusionCallbacksIS1H_NS1M_17LinearCombinationISI_fSI_fLNS_15FloatRoundStyleE2EEESH_S1L_JEEENS4_5SM1004TMEM4LOAD26SM100_TMEM_LOAD_16dp256b4xENS4_13SM90_TMA_LOADENS11_INS12_ILi2ELi4ELi3EEES15_NSS_INS5_IJS16_S1J_EEENS5_IJS1J_SC_EEEEEEENS4_17SM75_U32x4_LDSM_NENS4_14SM90_TMA_STOREES21_NS4_17SM90_U32x4_STSM_NENS4_39AutoVectorizingCopyWithAssumedAlignmentILi128EEEEEEvvEEEEvNT_6ParamsE:
[----:B------:R-:W1:Y:S01]  /*0000*/  LDC R1, c[0x0][0x37c] ;  /* 0x0000df00ff017b82 */ /* 0x000e620000000800 */
[----:B------:R-:W2:Y:S01]  /*0010*/  S2R R59, SR_TID.X ;  /* 0x00000000003b7919 */ /* 0x000ea20000002100 */
[----:B------:R-:W3:Y:S01]  /*0020*/  LDCU.64 UR8, c[0x0][0x890] ;  /* 0x00011200ff0877ac */ /* 0x000ee20008000a00 */
[----:B------:R-:W-:Y:S02]  /*0030*/  PRMT R49, RZ, 0x7610, R49 ;  /* 0x00007610ff317816 */ /* 0x000fe40000000031 */
[----:B------:R-:W-:Y:S02]  /*0040*/  ELECT P4, URZ, PT ;  /* 0x0000000000ff782f */ /* 0x000fe40003880000 */
[----:B---3--:R-:W-:-:S04]  /*0050*/  ISETP.NE.U32.AND P0, PT, RZ, UR8, PT ;  /* 0x00000008ff007c0c */ /* 0x008fc8000bf05070 */
[----:B------:R-:W-:Y:S02]  /*0060*/  ISETP.NE.AND.EX P1, PT, RZ, UR9, PT, P0 ;  /* 0x00000009ff007c0c */ /* 0x000fe4000bf25300 */
[----:B--2---:R-:W-:-:S05]  /*0070*/  SHF.R.U32.HI R50, RZ, 0x5, R59 ;  /* 0x00000005ff327819 */ /* 0x004fca000001163b */
[----:B------:R-:W2:Y:S02]  /*0080*/  SHFL.IDX PT, R0, R50, RZ, 0x1f ;  /* 0x00001fff32007589 */ /* 0x000ea400000e0000 */
[----:B--2---:R-:W-:-:S04]  /*0090*/  R2UR UR17, R0 ;  /* 0x00000000001172ca */ /* 0x004fc800000e0000 */
[----:B-1----:R-:W-:Y:S05]  /*00a0*/  @P1 BRA `(.L_x_0) ;  /* 0x0000000000301947 */ /* 0x002fea0003800000 */
[----:B------:R-:W1:Y:S02]  /*00b0*/  LDCU.64 UR4, c[0x0][0x888] ;  /* 0x00011100ff0477ac */ /* 0x000e640008000a00 */
[----:B-1----:R-:W-:-:S04]  /*00c0*/  UISETP.NE.U32.AND UP0, UPT, UR4, URZ, UPT ;  /* 0x000000ff0400728c */ /* 0x002fc8000bf05070 */
[----:B------:R-:W-:-:S09]  /*00d0*/  UISETP.NE.AND.EX UP0, UPT, UR5, URZ, UPT, UP0 ;  /* 0x000000ff0500728c */ /* 0x000fd2000bf05300 */
[----:B------:R-:W-:Y:S05]  /*00e0*/  BRA.U !UP0, `(.L_x_1) ;  /* 0x0000000108147547 */ /* 0x000fea000b800000 */
[----:B------:R-:W1:Y:S01]  /*00f0*/  LDC.64 R2, c[0x0][0x888] ;  /* 0x00022200ff027b82 */ /* 0x000e620000000a00 */
[----:B------:R-:W1:Y:S02]  /*0100*/  LDCU.64 UR4, c[0x0][0x358] ;  /* 0x00006b00ff0477ac */ /* 0x000e640008000a00 */
[----:B-1----:R1:W5:Y:S01]  /*0110*/  LDG.E R27, desc[UR4][R2.64] ;  /* 0x00000004021b7981 */ /* 0x002362000c1e1900 */
[----:B------:R-:W-:Y:S01]  /*0120*/  HFMA2 R49, -RZ, RZ, 0, 5.9604644775390625e-08 ;  /* 0x00000001ff317431 */ /* 0x000fe200000001ff */
[----:B------:R-:W-:Y:S05]  /*0130*/  BRA `(.L_x_0) ;  /* 0x00000000000c7947 */ /* 0x000fea0003800000 */
.L_x_1:
[----:B------:R-:W1:Y:S01]  /*0140*/  LDCU UR4, c[0x0][0x880] ;  /* 0x00011000ff0477ac */ /* 0x000e620008000800 */
[----:B------:R-:W-:Y:S01]  /*0150*/  HFMA2 R49, -RZ, RZ, 0, 5.9604644775390625e-08 ;  /* 0x00000001ff317431 */ /* 0x000fe200000001ff */
[----:B-1----:R-:W-:-:S07]  /*0160*/  MOV R27, UR4 ;  /* 0x00000004001b7c02 */ /* 0x002fce0008000f00 */
.L_x_0:
[----:B------:R-:W2:Y:S02]  /*0170*/  LDCU.64 UR4, c[0x0][0x8b0] ;  /* 0x00011600ff0477ac */ /* 0x000ea40008000a00 */
[----:B--2---:R-:W-:-:S04]  /*0180*/  UISETP.NE.U32.AND UP0, UPT, UR4, URZ, UPT ;  /* 0x000000ff0400728c */ /* 0x004fc8000bf05070 */
[----:B------:R-:W-:-:S09]  /*0190*/  UISETP.NE.AND.EX UP0, UPT, UR5, URZ, UPT, UP0 ;  /* 0x000000ff0500728c */ /* 0x000fd2000bf05300 */
[----:B------:R-:W-:Y:S05]  /*01a0*/  BRA.U UP0, `(.L_x_2) ;  /* 0x0000000100287547 */ /* 0x000fea000b800000 */
[----:B------:R-:W2:Y:S02]  /*01b0*/  LDCU.64 UR4, c[0x0][0x8a8] ;  /* 0x00011500ff0477ac */ /* 0x000ea40008000a00 */
[----:B--2---:R-:W-:-:S04]  /*01c0*/  UISETP.NE.U32.AND UP0, UPT, UR4, URZ, UPT ;  /* 0x000000ff0400728c */ /* 0x004fc8000bf05070 */
[----:B------:R-:W-:-:S09]  /*01d0*/  UISETP.NE.AND.EX UP0, UPT, UR5, URZ, UPT, UP0 ;  /* 0x000000ff0500728c */ /* 0x000fd2000bf05300 */
[----:B------:R-:W-:Y:S05]  /*01e0*/  BRA.U !UP0, `(.L_x_3) ;  /* 0x0000000108107547 */ /* 0x000fea000b800000 */
[----:B------:R-:W2:Y:S01]  /*01f0*/  LDC.64 R24, c[0x0][0x8a8] ;  /* 0x00022a00ff187b82 */ /* 0x000ea20000000a00 */
[----:B------:R-:W2:Y:S02]  /*0200*/  LDCU.64 UR4, c[0x0][0x358] ;  /* 0x00006b00ff0477ac */ /* 0x000ea40008000a00 */
[----:B--2---:R2:W5:Y:S01]  /*0210*/  LDG.E R24, desc[UR4][R24.64] ;  /* 0x0000000418187981 */ /* 0x004562000c1e1900 */
[----:B------:R-:W-:Y:S05]  /*0220*/  BRA `(.L_x_2) ;  /* 0x0000000000087947 */ /* 0x000fea0003800000 */
.L_x_3:
[----:B------:R-:W2:Y:S02]  /*0230*/  LDCU UR4, c[0x0][0x8a0] ;  /* 0x00011400ff0477ac */ /* 0x000ea40008000800 */
[----:B--2---:R-:W-:Y:S02]  /*0240*/  MOV R24, UR4 ;  /* 0x0000000400187c02 */ /* 0x004fe40008000f00 */
.L_x_2:
[----:B------:R-:W-:Y:S01]  /*0250*/  IMAD.U32 R0, RZ, RZ, UR17 ;  /* 0x00000011ff007e24 */ /* 0x000fe2000f8e00ff */
[----:B------:R-:W-:Y:S04]  /*0260*/  BSSY.RECONVERGENT B0, `(.L_x_4) ;  /* 0x000000c000007945 */ /* 0x000fe80003800200 */
[C---:B------:R-:W-:Y:S02]  /*0270*/  ISETP.NE.OR P2, PT, R0.reuse, 0x1, !P4 ;  /* 0x000000010000780c */ /* 0x040fe40006745670 */
[----:B------:R-:W-:-:S11]  /*0280*/  ISETP.NE.OR P1, PT, R0, 0x3, !P4 ;  /* 0x000000030000780c */ /* 0x000fd60006725670 */
[----:B------:R-:W-:Y:S05]  /*0290*/  @P2 BRA `(.L_x_5) ;  /* 0x0000000000202947 */ /* 0x000fea0003800000 */
[----:B------:R-:W3:Y:S02]  /*02a0*/  LDCU.64 UR4, c[0x0][0x348] ;  /* 0x00006900ff0477ac */ /* 0x000ee40008000a00 */
[----:B---3--:R-:W-:Y:S02]  /*02b0*/  UIADD3 UR6, UP1, UPT, UR4, 0x80, URZ ;  /* 0x0000008004067890 */ /* 0x008fe4000ff3e0ff */
[----:B------:R-:W-:Y:S02]  /*02c0*/  UIADD3 UR4, UP0, UPT, UR4, 0x180, URZ ;  /* 0x0000018004047890 */ /* 0x000fe4000ff1e0ff */
[----:B------:R-:W-:Y:S02]  /*02d0*/  UIADD3.X UR7, UPT, UPT, URZ, UR5, URZ, UP1, !UPT ;  /* 0x00000005ff077290 */ /* 0x000fe40008ffe4ff */
[----:B------:R-:W-:-:S07]  /*02e0*/  UIADD3.X UR5, UPT, UPT, URZ, UR5, URZ, UP0, !UPT ;  /* 0x00000005ff057290 */ /* 0x000fce00087fe4ff */
[----:B------:R3:W-:Y:S02]  /*02f0*/  UTMACCTL.PF [UR6] ;  /* 0x00000000060079b9 */ /* 0x0007e40008040000 */
[----:B------:R3:W-:Y:S02]  /*0300*/  UTMACCTL.PF [UR4] ;  /* 0x00000000040079b9 */ /* 0x0007e40008040000 */
[----:B---3--:R-:W-:Y:S01]  /*0310*/  NOP ;  /* 0x0000000000007918 */ /* 0x008fe20000000000 */
.L_x_5:
[----:B------:R-:W-:Y:S05]  /*0320*/  BSYNC.RECONVERGENT B0 ;  /* 0x0000000000007941 */ /* 0x000fea0003800200 */
.L_x_4:
[----:B------:R-:W-:Y:S04]  /*0330*/  BSSY.RECONVERGENT B0, `(.L_x_6) ;  /* 0x000000a000007945 */ /* 0x000fe80003800200 */
        /* <DEDUP_REMOVED lines=9> */
.L_x_7:
[----:B------:R-:W-:Y:S05]  /*03d0*/  BSYNC.RECONVERGENT B0 ;  /* 0x0000000000007941 */ /* 0x000fea0003800200 */
.L_x_6:
[----:B------:R-:W3:Y:S01]  /*03e0*/  LDCU.64 UR4, c[0x0][0x888] ;  /* 0x00011100ff0477ac */ /* 0x000ee20008000a00 */
[----:B------:R-:W-:Y:S01]  /*03f0*/  ISETP.NE.AND.EX P0, PT, RZ, UR9, PT, P0 ;  /* 0x00000009ff007c0c */ /* 0x000fe2000bf05300 */
[----:B------:R-:W-:Y:S01]  /*0400*/  UPLOP3.LUT UP3, UPT, UPT, UPT, UPT, 0x80, 0x8 ;  /* 0x000000000008789c */ /* 0x000fe20003f6f070 */
[----:B---3--:R-:W-:-:S04]  /*0410*/  ISETP.NE.U32.AND P1, PT, RZ, UR4, PT ;  /* 0x00000004ff007c0c */ /* 0x008fc8000bf25070 */
[----:B------:R-:W-:-:S13]  /*0420*/  ISETP.NE.AND.EX P1, PT, RZ, UR5, PT, P1 ;  /* 0x00000005ff007c0c */ /* 0x000fda000bf25310 */
[----:B------:R-:W-:Y:S05]  /*0430*/  @P1 BRA P0, `(.L_x_8) ;  /* 0x0000000000281947 */ /* 0x000fea0000000000 */
[----:B------:R-:W-:Y:S01]  /*0440*/  UISETP.NE.U32.AND UP0, UPT, UR8, URZ, UPT ;  /* 0x000000ff0800728c */ /* 0x000fe2000bf05070 */
[----:B-----5:R-:W-:Y:S01]  /*0450*/  FSETP.NEU.AND P0, PT, R27, RZ, PT ;  /* 0x000000ff1b00720b */ /* 0x020fe20003f0d000 */
[----:B------:R-:W-:Y:S02]  /*0460*/  UISETP.NE.U32.AND UP2, UPT, UR4, URZ, UPT ;  /* 0x000000ff0400728c */ /* 0x000fe4000bf45070 */
[----:B------:R-:W-:Y:S02]  /*0470*/  UISETP.NE.AND.EX UP1, UPT, UR9, URZ, UPT, UP0 ;  /* 0x000000ff0900728c */ /* 0x000fe4000bf25300 */
[----:B------:R-:W-:-:S04]  /*0480*/  UISETP.NE.AND.EX UP0, UPT, UR5, URZ, UPT, UP2 ;  /* 0x000000ff0500728c */ /* 0x000fc8000bf05320 */
[----:B------:R-:W-:-:S04]  /*0490*/  USEL UR4, URZ, 0xffffffff, UP0 ;  /* 0xffffffffff047887 */ /* 0x000fc80008000000 */
[----:B------:R-:W-:Y:S01]  /*04a0*/  VOTEU.ANY UP0, P0 ;  /* 0x0000000000ff7886 */ /* 0x000fe20000000100 */
[----:B------:R-:W-:-:S04]  /*04b0*/  @!UP1 USEL UR4, URZ, 0xffffffff, UP0 ;  /* 0xffffffffff049887 */ /* 0x000fc80008000000 */
[----:B------:R-:W-:-:S04]  /*04c0*/  ULOP3.LUT UR4, UR4, 0x1, URZ, 0xc0, !UPT ;  /* 0x0000000104047892 */ /* 0x000fc8000f8ec0ff */
[----:B------:R-:W-:-:S11]  /*04d0*/  UISETP.NE.U32.AND UP3, UPT, UR4, 0x1, UPT ;  /* 0x000000010400788c */ /* 0x000fd6000bf65070 */
.L_x_8:
[----:B-1----:R-:W1:Y:S01]  /*04e0*/  SHFL.IDX PT, R2, R50, RZ, 0x1f ;  /* 0x00001fff32027589 */ /* 0x002e6200000e0000 */
[----:B------:R-:W-:-:S04]  /*04f0*/  UISETP.NE.AND UP0, UPT, UR17, 0x2, UPT ;  /* 0x000000021100788c */ /* 0x000fc8000bf05270 */
[----:B------:R-:W-:Y:S01]  /*0500*/  USEL UR40, URZ, 0x1, UP0 ;  /* 0x00000001ff287887 */ /* 0x000fe20008000000 */
[----:B-1----:R-:W-:-:S13]  /*0510*/  ISETP.NE.AND P0, PT, R2, RZ, PT ;  /* 0x000000ff0200720c */ /* 0x002fda0003f05270 */
[----:B------:R-:W-:Y:S05]  /*0520*/  @P0 BRA `(.L_x_9) ;  /* 0x0000000000580947 */ /* 0x000fea0003800000 */
[----:B------:R-:W1:Y:S01]  /*0530*/  S2UR UR4, SR_CgaCtaId ;  /* 0x00000000000479c3 */ /* 0x000e620000008800 */
[----:B------:R-:W-:Y:S01]  /*0540*/  UMOV UR5, 0x400 ;  /* 0x0000040000057882 */ /* 0x000fe20000000000 */
[----:B------:R-:W-:Y:S01]  /*0550*/  UMOV UR8, 0x1 ;  /* 0x0000000100087882 */ /* 0x000fe20000000000 */
[----:B------:R-:W-:Y:S01]  /*0560*/  UMOV UR6, 0x7 ;  /* 0x0000000700067882 */ /* 0x000fe20000000000 */
[----:B------:R-:W-:-:S04]  /*0570*/  UIADD3 UR8, UPT, UPT, -UR8, 0x100000, URZ ;  /* 0x0010000008087890 */ /* 0x000fc8000fffe1ff */
[----:B------:R-:W-:Y:S02]  /*0580*/  USHF.L.U32 UR9, UR8, 0xb, URZ ;  /* 0x0000000b08097899 */ /* 0x000fe400080006ff */
[----:B------:R-:W-:Y:S02]  /*0590*/  USHF.L.U32 UR8, UR8, 0x1, URZ ;  /* 0x0000000108087899 */ /* 0x000fe400080006ff */
[----:B------:R-:W-:-:S04]  /*05a0*/  UIADD3 UR6, UPT, UPT, -UR6, 0x100000, URZ ;  /* 0x0010000006067890 */ /* 0x000fc8000fffe1ff */
[----:B------:R-:W-:Y:S02]  /*05b0*/  USHF.L.U32 UR7, UR6, 0xb, URZ ;  /* 0x0000000b06077899 */ /* 0x000fe400080006ff */
[----:B------:R-:W-:Y:S01]  /*05c0*/  USHF.L.U32 UR6, UR6, 0x1, URZ ;  /* 0x0000000106067899 */ /* 0x000fe200080006ff */
[----:B------:R-:W-:Y:S01]  /*05d0*/  ELECT P0, URZ, PT ;  /* 0x0000000000ff782f */ /* 0x000fe20003800000 */
[----:B-1----:R-:W-:Y:S01]  /*05e0*/  ULEA UR4, UR4, UR5, 0x18 ;  /* 0x0000000504047291 */ /* 0x002fe2000f8ec0ff */
[----:B------:R-:W1:Y:S11]  /*05f0*/  FENCE.VIEW.ASYNC.S ;  /* 0x00000000000073c6 */ /* 0x000e760000000000 */
[----:B-1----:R1:W3:Y:S01]  /*0600*/  SYNCS.EXCH.64 URZ, [UR4], UR8 ;  /* 0x0000000804ff75b2 */ /* 0x0022e20008000100 */
[----:B------:R1:W4:Y:S01]  /*0610*/  SYNCS.EXCH.64 URZ, [UR4+0x20], UR6 ;  /* 0x0000200604ff75b2 */ /* 0x0003220008000100 */
[----:B------:R1:W1:Y:S01]  /*0620*/  SYNCS.EXCH.64 URZ, [UR4+0x8], UR8 ;  /* 0x0000080804ff75b2 */ /* 0x0002620008000100 */
[----:B------:R1:W1:Y:S01]  /*0630*/  SYNCS.EXCH.64 URZ, [UR4+0x28], UR6 ;  /* 0x0000280604ff75b2 */ /* 0x0002620008000100 */
[----:B------:R1:W1:Y:S01]  /*0640*/  SYNCS.EXCH.64 URZ, [UR4+0x10], UR8 ;  /* 0x0000100804ff75b2 */ /* 0x0002620008000100 */
[----:B------:R1:W1:Y:S01]  /*0650*/  SYNCS.EXCH.64 URZ, [UR4+0x30], UR6 ;  /* 0x0000300604ff75b2 */ /* 0x0002620008000100 */
[----:B------:R1:W1:Y:S01]  /*0660*/  SYNCS.EXCH.64 URZ, [UR4+0x18], UR8 ;  /* 0x0000180804ff75b2 */ /* 0x0002620008000100 */
[----:B------:R1:W1:Y:S01]  /*0670*/  SYNCS.EXCH.64 URZ, [UR4+0x38], UR6 ;  /* 0x0000380604ff75b2 */ /* 0x0002620008000100 */
[----:B------:R-:W-:Y:S01]  /*0680*/  NOP ;  /* 0x0000000000007918 */ /* 0x000fe20000000000 */
.L_x_9:
[----:B------:R-:W2:Y:S01]  /*0690*/  SHFL.IDX PT, R2, R50, RZ, 0x1f ;  /* 0x00001fff32027589 */ /* 0x000ea200000e0000 */
[----:B------:R-:W-:Y:S01]  /*06a0*/  NOP ;  /* 0x0000000000007918 */ /* 0x000fe20000000000 */
[----:B--2---:R-:W-:-:S13]  /*06b0*/  ISETP.NE.AND P0, PT, R2, 0x1, PT ;  /* 0x000000010200780c */ /* 0x004fda0003f05270 */
[----:B------:R-:W-:Y:S05]  /*06c0*/  @P0 BRA `(.L_x_10) ;  /* 0x0000000000580947 */ /* 0x000fea0003800000 */
[----:B-1----:R-:W1:Y:S01]  /*06d0*/  S2UR UR4, SR_CgaCtaId ;  /* 0x00000000000479c3 */ /* 0x002e620000008800 */
        /* <DEDUP_REMOVED lines=12> */
[----:B-1----:R2:W1:Y:S01]  /*07a0*/  SYNCS.EXCH.64 URZ, [UR4+0x40], UR8 ;  /* 0x0000400804ff75b2 */ /* 0x0024620008000100 */
[----:B------:R2:W1:Y:S01]  /*07b0*/  SYNCS.EXCH.64 URZ, [UR4+0x60], UR6 ;  /* 0x0000600604ff75b2 */ /* 0x0004620008000100 */
[----:B------:R2:W1:Y:S01]  /*07c0*/  SYNCS.EXCH.64 URZ, [UR4+0x48], UR8 ;  /* 0x0000480804ff75b2 */ /* 0x0004620008000100 */
[----:B------:R2:W1:Y:S01]  /*07d0*/  SYNCS.EXCH.64 URZ, [UR4+0x68], UR6 ;  /* 0x0000680604ff75b2 */ /* 0x0004620008000100 */
[----:B------:R2:W1:Y:S01]  /*07e0*/  SYNCS.EXCH.64 URZ, [UR4+0x50], UR8 ;  /* 0x0000500804ff75b2 */ /* 0x0004620008000100 */
[----:B------:R2:W1:Y:S01]  /*07f0*/  SYNCS.EXCH.64 URZ, [UR4+0x70], UR6 ;  /* 0x0000700604ff75b2 */ /* 0x0004620008000100 */
[----:B------:R2:W1:Y:S01]  /*0800*/  SYNCS.EXCH.64 URZ, [UR4+0x58], UR8 ;  /* 0x0000580804ff75b2 */ /* 0x0004620008000100 */
[----:B------:R2:W1:Y:S02]  /*0810*/  SYNCS.EXCH.64 URZ, [UR4+0x78], UR6 ;  /* 0x0000780604ff75b2 */ /* 0x0004640008000100 */
[----:B--2---:R-:W-:Y:S01]  /*0820*/  NOP ;  /* 0x0000000000007918 */ /* 0x004fe20000000000 */
.L_x_10:
[----:B------:R-:W2:Y:S01]  /*0830*/  SHFL.IDX PT, R2, R50, RZ, 0x1f ;  /* 0x00001fff32027589 */ /* 0x000ea200000e0000 */
[----:B------:R-:W-:Y:S01]  /*0840*/  NOP ;  /* 0x0000000000007918 */ /* 0x000fe20000000000 */
[----:B--2---:R-:W-:-:S13]  /*0850*/  ISETP.NE.AND P0, PT, R2, 0x3, PT ;  /* 0x000000030200780c */ /* 0x004fda0003f05270 */
[----:B------:R-:W-:Y:S05]  /*0860*/  @P0 BRA `(.L_x_11) ;  /* 0x0000000000300947 */ /* 0x000fea0003800000 */
[----:B-1----:R-:W1:Y:S01]  /*0870*/  S2UR UR4, SR_CgaCtaId ;  /* 0x00000000000479c3 */ /* 0x002e620000008800 */
[----:B------:R-:W-:Y:S01]  /*0880*/  UMOV UR6, 0x400 ;  /* 0x0000040000067882 */ /* 0x000fe20000000000 */
[----:B------:R-:W-:Y:S01]  /*0890*/  UMOV UR5, 0x20 ;  /* 0x0000002000057882 */ /* 0x000fe20000000000 */
[----:B------:R-:W-:Y:S01]  /*08a0*/  ELECT P0, URZ, PT ;  /* 0x0000000000ff782f */ /* 0x000fe20003800000 */
[----:B-1----:R-:W-:Y:S02]  /*08b0*/  ULEA UR6, UR4, UR6, 0x18 ;  /* 0x0000000604067291 */ /* 0x002fe4000f8ec0ff */
[----:B------:R-:W-:-:S04]  /*08c0*/  UIADD3 UR4, UPT, UPT, -UR5, 0x100000, URZ ;  /* 0x0010000005047890 */ /* 0x000fc8000fffe1ff */
[----:B------:R-:W-:Y:S02]  /*08d0*/  USHF.L.U32 UR5, UR4, 0xb, URZ ;  /* 0x0000000b04057899 */ /* 0x000fe400080006ff */
[----:B------:R-:W-:Y:S01]  /*08e0*/  USHF.L.U32 UR4, UR4, 0x1, URZ ;  /* 0x0000000104047899 */ /* 0x000fe200080006ff */
[----:B------:R-:W1:Y:S11]  /*08f0*/  FENCE.VIEW.ASYNC.S ;  /* 0x00000000000073c6 */ /* 0x000e760000000000 */
[----:B-1----:R2:W1:Y:S01]  /*0900*/  SYNCS.EXCH.64 URZ, [UR6+0x80], UR4 ;  /* 0x0000800406ff75b2 */ /* 0x0024620008000100 */
[----:B------:R2:W1:Y:S02]  /*0910*/  SYNCS.EXCH.64 URZ, [UR6+0x88], UR4 ;  /* 0x0000880406ff75b2 */ /* 0x0004640008000100 */
[----:B--2---:R-:W-:Y:S01]  /*0920*/  NOP ;  /* 0x0000000000007918 */ /* 0x004fe20000000000 */
.L_x_11:
[----:B------:R-:W2:Y:S01]  /*0930*/  SHFL.IDX PT, R2, R50, RZ, 0x1f ;  /* 0x00001fff32027589 */ /* 0x000ea200000e0000 */
[----:B------:R-:W-:Y:S01]  /*0940*/  NOP ;  /* 0x0000000000007918 */ /* 0x000fe20000000000 */
[----:B--2---:R-:W-:-:S13]  /*0950*/  ISETP.NE.AND P0, PT, R2, 0x4, PT ;  /* 0x000000040200780c */ /* 0x004fda0003f05270 */
[----:B------:R-:W-:Y:S05]  /*0960*/  @P0 BRA `(.L_x_12) ;  /* 0x00000000004c0947 */ /* 0x000fea0003800000 */
[----:B-1----:R-:W1:Y:S01]  /*0970*/  S2UR UR6, SR_CgaCtaId ;  /* 0x00000000000679c3 */ /* 0x002e620000008800 */
[----:B------:R-:W-:Y:S01]  /*0980*/  UMOV UR4, 0xe20 ;  /* 0x00000e2000047882 */ /* 0x000fe20000000000 */
[----:B------:R-:W-:Y:S01]  /*0990*/  UMOV UR5, 0x400 ;  /* 0x0000040000057882 */ /* 0x000fe20000000000 */
[----:B------:R-:W-:Y:S01]  /*09a0*/  USEL UR4, UR4, 0xc20, UP3 ;  /* 0x00000c2004047887 */ /* 0x000fe20009800000 */
[----:B------:R-:W-:Y:S01]  /*09b0*/  UMOV UR8, 0x1 ;  /* 0x0000000100087882 */ /* 0x000fe20000000000 */
[----:B------:R-:W-:Y:S01]  /*09c0*/  ELECT P0, URZ, PT ;  /* 0x0000000000ff782f */ /* 0x000fe20003800000 */
[----:B------:R-:W-:-:S04]  /*09d0*/  UIADD3 UR8, UPT, UPT, -UR8, 0x100000, URZ ;  /* 0x0010000008087890 */ /* 0x000fc8000fffe1ff */
[----:B------:R-:W-:Y:S02]  /*09e0*/  USHF.L.U32 UR9, UR8, 0xb, URZ ;  /* 0x0000000b08097899 */ /* 0x000fe400080006ff */
[----:B------:R-:W-:Y:S02]  /*09f0*/  USHF.L.U32 UR8, UR8, 0x1, URZ ;  /* 0x0000000108087899 */ /* 0x000fe400080006ff */
[----:B-1----:R-:W-:Y:S02]  /*0a00*/  ULEA UR6, UR6, UR5, 0x18 ;  /* 0x0000000506067291 */ /* 0x002fe4000f8ec0ff */
[----:B------:R-:W-:-:S04]  /*0a10*/  UIADD3 UR4, UPT, UPT, -UR4, 0x100000, URZ ;  /* 0x0010000004047890 */ /* 0x000fc8000fffe1ff */
[----:B------:R-:W-:Y:S02]  /*0a20*/  USHF.L.U32 UR5, UR4, 0xb, URZ ;  /* 0x0000000b04057899 */ /* 0x000fe400080006ff */
[----:B------:R-:W-:Y:S01]  /*0a30*/  USHF.L.U32 UR4, UR4, 0x1, URZ ;  /* 0x0000000104047899 */ /* 0x000fe200080006ff */
[----:B------:R-:W1:Y:S03]  /*0a40*/  FENCE.VIEW.ASYNC.S ;  /* 0x00000000000073c6 */ /* 0x000e660000000000 */
[----:B-1----:R2:W1:Y:S08]  /*0a50*/  SYNCS.EXCH.64 URZ, [UR6+0x90], UR8 ;  /* 0x0000900806ff75b2 */ /* 0x0024700008000100 */
[----:B------:R2:W1:Y:S01]  /*0a60*/  SYNCS.EXCH.64 URZ, [UR6+0xa0], UR4 ;  /* 0x0000a00406ff75b2 */ /* 0x0004620008000100 */
[----:B------:R2:W1:Y:S01]  /*0a70*/  SYNCS.EXCH.64 URZ, [UR6+0x98], UR8 ;  /* 0x0000980806ff75b2 */ /* 0x0004620008000100 */
[----:B------:R2:W1:Y:S02]  /*0a80*/  SYNCS.EXCH.64 URZ, [UR6+0xa8], UR4 ;  /* 0x0000a80406ff75b2 */ /* 0x0004640008000100 */
[----:B--2---:R-:W-:Y:S01]  /*0a90*/  NOP ;  /* 0x0000000000007918 */ /* 0x004fe20000000000 */
.L_x_12:
        /* <DEDUP_REMOVED lines=26> */
.L_x_13:
[----:B------:R-:W2:Y:S01]  /*0c40*/  SHFL.IDX PT, R2, R50, RZ, 0x1f ;  /* 0x00001fff32027589 */ /* 0x000ea200000e0000 */
[----:B------:R-:W1:Y:S01]  /*0c50*/  S2UR UR52, SR_CgaCtaId ;  /* 0x00000000003479c3 */ /* 0x000e620000008800 */
[----:B------:R-:W-:Y:S01]  /*0c60*/  NOP ;  /* 0x0000000000007918 */ /* 0x000fe20000000000 */
[----:B--2---:R-:W-:-:S13]  /*0c70*/  ISETP.NE.AND P0, PT, R2, 0x3, PT ;  /* 0x000000030200780c */ /* 0x004fda0003f05270 */
[----:B-1----:R-:W-:Y:S05]  /*0c80*/  @P0 BRA `(.L_x_14) ;  /* 0x0000000000340947 */ /* 0x002fea0003800000 */
[----:B------:R-:W-:Y:S01]  /*0c90*/  UMOV UR4, 0x400 ;  /* 0x0000040000047882 */ /* 0x000fe20000000000 */
[----:B------:R-:W-:Y:S01]  /*0ca0*/  UMOV UR6, 0x20 ;  /* 0x0000002000067882 */ /* 0x000fe20000000000 */
[----:B------:R-:W-:Y:S02]  /*0cb0*/  ULEA UR4, UR52, UR4, 0x18 ;  /* 0x0000000434047291 */ /* 0x000fe4000f8ec0ff */
[----:B------:R-:W-:-:S04]  /*0cc0*/  UIADD3 UR6, UPT, UPT, -UR6, 0x100000, URZ ;  /* 0x0010000006067890 */ /* 0x000fc8000fffe1ff */
[----:B------:R-:W-:Y:S02]  /*0cd0*/  USHF.L.U32 UR7, UR6, 0xb, URZ ;  /* 0x0000000b06077899 */ /* 0x000fe400080006ff */
[----:B------:R-:W-:Y:S01]  /*0ce0*/  USHF.L.U32 UR6, UR6, 0x1, URZ ;  /* 0x0000000106067899 */ /* 0x000fe200080006ff */
[----:B------:R-:W-:Y:S01]  /*0cf0*/  ELECT P0, URZ, PT ;  /* 0x0000000000ff782f */ /* 0x000fe20003800000 */
[----:B------:R-:W1:Y:S10]  /*0d00*/  FENCE.VIEW.ASYNC.S ;  /* 0x00000000000073c6 */ /* 0x000e740000000000 */
[----:B-1----:R1:W2:Y:S01]  /*0d10*/  SYNCS.EXCH.64 URZ, [UR4+0xf0], UR6 ;  /* 0x0000f00604ff75b2 */ /* 0x0022a20008000100 */
[----:B------:R1:W1:Y:S01]  /*0d20*/  SYNCS.EXCH.64 URZ, [UR4+0x100], UR6 ;  /* 0x0001000604ff75b2 */ /* 0x0002620008000100 */
[----:B------:R1:W1:Y:S01]  /*0d30*/  SYNCS.EXCH.64 URZ, [UR4+0xf8], UR6 ;  /* 0x0000f80604ff75b2 */ /* 0x0002620008000100 */
[----:B------:R1:W1:Y:S01]  /*0d40*/  SYNCS.EXCH.64 URZ, [UR4+0x108], UR6 ;  /* 0x0001080604ff75b2 */ /* 0x0002620008000100 */
[----:B------:R-:W-:Y:S01]  /*0d50*/  NOP ;  /* 0x0000000000007918 */ /* 0x000fe20000000000 */
.L_x_14:
[----:B------:R-:W3:Y:S01]  /*0d60*/  LDCU UR29, c[0x0][0x36c] ;  /* 0x00006d80ff1d77ac */ /* 0x000ee20008000800 */
[----:B------:R-:W-:Y:S01]  /*0d70*/  ISETP.NE.OR P4, PT, R0, 0x2, !P4 ;  /* 0x000000020000780c */ /* 0x000fe20006785670 */
[----:B------:R-:W-:Y:S01]  /*0d80*/  NOP ;  /* 0x0000000000007918 */ /* 0x000fe20000000000 */
[----:B------:R-:W-:Y:S01]  /*0d90*/  LOP3.LUT R0, R59, 0x1f, RZ, 0xc0, !PT ;  /* 0x0000001f3b007812 */ /* 0x000fe200078ec0ff */
[----:B------:R-:W-:Y:S02]  /*0da0*/  UISETP.NE.AND UP4, UPT, UR17, URZ, UPT ;  /* 0x000000ff1100728c */ /* 0x000fe4000bf85270 */
[----:B---3--:R-:W-:-:S09]  /*0db0*/  UISETP.EQ.U32.AND UP0, UPT, UR29, 0x1, UPT ;  /* 0x000000011d00788c */ /* 0x008fd2000bf02070 */
[----:B------:R-:W-:Y:S05]  /*0dc0*/  BRA.U !UP0, `(.L_x_15) ;  /* 0x0000000108087547 */ /* 0x000fea000b800000 */
[----:B-12-4-:R-:W-:Y:S01]  /*0dd0*/  UCGABAR_ARV ;  /* 0x00000000000079c7 */ /* 0x016fe20008000000 */
[----:B------:R-:W-:Y:S05]  /*0de0*/  BRA `(.L_x_16) ;  /* 0x0000000000047947 */ /* 0x000fea0003800000 */
.L_x_15:
[----:B-12-4-:R-:W-:Y:S01]  /*0df0*/  NOP ;  /* 0x0000000000007918 */ /* 0x016fe20000000000 */
.L_x_16:
[----:B------:R-:W1:Y:S01]  /*0e00*/  S2UR UR9, SR_CTAID.Y ;  /* 0x00000000000979c3 */ /* 0x000e620000002600 */
[----:B------:R-:W-:-:S05]  /*0e10*/  CS2R.32 R51, SR_CgaSize ;  /* 0x0000000000337805 */ /* 0x000fca0000008a00 */
[----:B------:R-:W-:-:S05]  /*0e20*/  IMAD R51, R51, -0xa0, RZ ;  /* 0xffffff6033337824 */ /* 0x000fca00078e02ff */
[----:B------:R-:W-:-:S14]  /*0e30*/  R2UR UR5, R51 ;  /* 0x00000000330572ca */ /* 0x000fdc00000e0000 */
[----:B------:R-:W2:Y:S01]  /*0e40*/  LDCU UR5, c[0x0][UR5+0x2b4] ;  /* 0x00005680050577ac */ /* 0x000ea20008000800 */
[----:B------:R-:W-:-:S05]  /*0e50*/  CS2R.32 R51, SR_CgaSize ;  /* 0x0000000000337805 */ /* 0x000fca0000008a00 */
[----:B------:R-:W-:-:S05]  /*0e60*/  IMAD R51, R51, -0xa0, RZ ;  /* 0xffffff6033337824 */ /* 0x000fca00078e02ff */
[----:B------:R-:W-:-:S14]  /*0e70*/  R2UR UR4, R51 ;  /* 0x00000000330472ca */ /* 0x000fdc00000e0000 */
[----:B------:R-:W3:Y:S01]  /*0e80*/  LDCU UR4, c[0x0][UR4+0x2b0] ;  /* 0x00005600040477ac */ /* 0x000ee20008000800 */
[----:B------:R-:W4:Y:S01]  /*0e90*/  S2UR UR8, SR_CTAID.X ;  /* 0x00000000000879c3 */ /* 0x000f220000002500 */
[----:B------:R-:W-:-:S05]  /*0ea0*/  CS2R.32 R51, SR_CgaSize ;  /* 0x0000000000337805 */ /* 0x000fca0000008a00 */
[----:B------:R-:W-:-:S05]  /*0eb0*/  IMAD R51, R51, -0xa0, RZ ;  /* 0xffffff6033337824 */ /* 0x000fca00078e02ff */
[----:B------:R-:W-:-:S14]  /*0ec0*/  R2UR UR10, R51 ;  /* 0x00000000330a72ca */ /* 0x000fdc00000e0000 */
[----:B------:R-:W3:Y:S01]  /*0ed0*/  LDCU UR10, c[0x0][UR10+0x2a4] ;  /* 0x000054800a0a77ac */ /* 0x000ee20008000800 */
[----:B------:R-:W-:Y:S01]  /*0ee0*/  ULOP3.LUT UR55, UR52, 0x3, URZ, 0xc0, !UPT ;  /* 0x0000000334377892 */ /* 0x000fe2000f8ec0ff */
[----:B------:R-:W-:-:S05]  /*0ef0*/  CS2R.32 R51, SR_CgaSize ;  /* 0x0000000000337805 */ /* 0x000fca0000008a00 */
[----:B------:R-:W-:-:S05]  /*0f00*/  IMAD R51, R51, -0xa0, RZ ;  /* 0xffffff6033337824 */ /* 0x000fca00078e02ff */
[----:B------:R-:W-:-:S14]  /*0f10*/  R2UR UR63, R51 ;  /* 0x00000000333f72ca */ /* 0x000fdc00000e0000 */
[----:B------:R-:W3:Y:S01]  /*0f20*/  LDCU UR63, c[0x0][UR63+0x2a0] ;  /* 0x000054003f3f77ac */ /* 0x000ee20008000800 */
[----:B------:R-:W3:Y:S01]  /*0f30*/  S2UR UR36, SR_CTAID.Z ;  /* 0x00000000002479c3 */ /* 0x000ee20000002700 */
[----:B------:R-:W3:Y:S01]  /*0f40*/  LDCU UR26, c[0x0][0xb24] ;  /* 0x00016480ff1a77ac */ /* 0x000ee20008000800 */
[----:B------:R-:W-:Y:S01]  /*0f50*/  UISETP.GT.U32.AND UP1, UPT, UR55, 0xffff, UPT ;  /* 0x0000ffff3700788c */ /* 0x000fe2000bf24070 */
[----:B-1----:R-:W-:Y:S01]  /*0f60*/  I2FP.F32.U32 R2, UR9 ;  /* 0x0000000900027c45 */ /* 0x002fe20008201000 */
[----:B------:R-:W-:Y:S01]  /*0f70*/  UMOV UR30, 0xf ;  /* 0x0000000f001e7882 */ /* 0x000fe20000000000 */
[----:B------:R-:W-:Y:S01]  /*0f80*/  UMOV UR31, 0x1111 ;  /* 0x00001111001f7882 */ /* 0x000fe20000000000 */
[----:B------:R-:W-:Y:S02]  /*0f90*/  USHF.L.U32 UR38, UR52, 0x8, URZ ;  /* 0x0000000834267899 */ /* 0x000fe400080006ff */
[----:B--2---:R-:W-:Y:S01]  /*0fa0*/  FMUL R2, R2, UR5 ;  /* 0x0000000502027c20 */ /* 0x004fe20008400000 */
[----:B------:R-:W-:Y:S01]  /*0fb0*/  USEL UR5, UR55, 0xffff, !UP1 ;  /* 0x0000ffff37057887 */ /* 0x000fe2000c800000 */
[----:B----4-:R-:W-:Y:S01]  /*0fc0*/  I2FP.F32.U32 R3, UR8 ;  /* 0x0000000800037c45 */ /* 0x010fe20008201000 */
[----:B------:R-:W-:-:S03]  /*0fd0*/  USHF.L.U32 UR37, UR52, 0xb, URZ ;  /* 0x0000000b34257899 */ /* 0x000fc600080006ff */
[----:B------:R-:W1:Y:S01]  /*0fe0*/  F2I.U32.TRUNC.NTZ R2, R2 ;  /* 0x0000000200027305 */ /* 0x000e62000020f000 */
[----:B------:R-:W-:Y:S01]  /*0ff0*/  ULOP3.LUT UR5, UR5, 0xffff, URZ, 0xc0, !UPT ;  /* 0x0000ffff05057892 */ /* 0x000fe2000f8ec0ff */
[----:B---3--:R-:W-:Y:S01]  /*1000*/  FMUL R3, R3, UR4 ;  /* 0x0000000403037c20 */ /* 0x008fe20008400000 */
[----:B------:R-:W-:Y:S02]  /*1010*/  ULOP3.LUT UR4, UR52, 0xc, URZ, 0xc0, !UPT ;  /* 0x0000000c34047892 */ /* 0x000fe4000f8ec0ff */
[----:B------:R-:W-:Y:S02]  /*1020*/  USHF.L.U32 UR31, UR31, UR5, URZ ;  /* 0x000000051f1f7299 */ /* 0x000fe400080006ff */
[----:B------:R-:W-:Y:S01]  /*1030*/  UISETP.GT.U32.AND UP0, UPT, UR4, 0xffff, UPT ;  /* 0x0000ffff0400788c */ /* 0x000fe2000bf04070 */
[----:B------:R-:W2:Y:S01]  /*1040*/  F2I.U32.TRUNC.NTZ R3, R3 ;  /* 0x0000000300037305 */ /* 0x000ea2000020f000 */
[----:B------:R-:W-:Y:S02]  /*1050*/  USHF.R.U32.HI UR27, URZ, 0x2, UR52 ;  /* 0x00000002ff1b7899 */ /* 0x000fe40008011634 */
[----:B------:R-:W-:Y:S01]  /*1060*/  USEL UR4, UR4, 0xffff, !UP0 ;  /* 0x0000ffff04047887 */ /* 0x000fe2000c000000 */
[----:B------:R-:W3:Y:S01]  /*1070*/  LDCU UR42, c[0x0][0xb24] ;  /* 0x00016480ff2a77ac */ /* 0x000ee20008000800 */
[----:B-1----:R-:W-:-:S02]  /*1080*/  R2UR UR6, R2 ;  /* 0x00000000020672ca */ /* 0x002fc400000e0000 */
[----:B------:R-:W-:Y:S01]  /*1090*/  ULOP3.LUT UR4, UR4, 0xffff, URZ, 0xc0, !UPT ;  /* 0x0000ffff04047892 */ /* 0x000fe2000f8ec0ff */
[----:B------:R-:W-:Y:S01]  /*10a0*/  PRMT R2, RZ, 0x7610, R2 ;  /* 0x00007610ff027816 */ /* 0x000fe20000000002 */
[----:B------:R-:W1:Y:S01]  /*10b0*/  LDCU UR28, c[0x0][0xb30] ;  /* 0x00016600ff1c77ac */ /* 0x000e620008000800 */
[----:B--2---:R-:W-:Y:S01]  /*10c0*/  R2UR UR7, R3 ;  /* 0x00000000030772ca */ /* 0x004fe200000e0000 */
[----:B------:R-:W-:Y:S02]  /*10d0*/  USHF.L.U32 UR30, UR30, UR4, URZ ;  /* 0x000000041e1e7299 */ /* 0x000fe400080006ff */
[----:B------:R-:W-:-:S05]  /*10e0*/  UISETP.NE.AND UP6, UPT, UR17, 0x2, UPT ;  /* 0x000000021100788c */ /* 0x000fca000bfc5270 */
[----:B------:R-:W-:Y:S02]  /*10f0*/  UIADD3 UR4, UPT, UPT, -UR6, URZ, URZ ;  /* 0x000000ff06047290 */ /* 0x000fe4000fffe1ff */
[----:B------:R-:W-:Y:S02]  /*1100*/  ULOP3.LUT UR38, UR38, 0xc00, URZ, 0xc0, !UPT ;  /* 0x00000c0026267892 */ /* 0x000fe4000f8ec0ff */
[----:B------:R-:W-:Y:S02]  /*1110*/  UIMAD UR4, UR10, UR4, UR9 ;  /* 0x000000040a0472a4 */ /* 0x000fe4000f8e0209 */
[----:B------:R-:W-:Y:S02]  /*1120*/  ULOP3.LUT UR37, UR37, 0x1800, URZ, 0xc0, !UPT ;  /* 0x0000180025257892 */ /* 0x000fe4000f8ec0ff */
[----:B------:R-:W-:Y:S02]  /*1130*/  UIADD3 UR5, UPT, UPT, -UR7, URZ, URZ ;  /* 0x000000ff07057290 */ /* 0x000fe4000fffe1ff */
[----:B------:R-:W-:Y:S01]  /*1140*/  IMAD.U32 R51, RZ, RZ, UR4 ;  /* 0x00000004ff337e24 */ /* 0x000fe2000f8e00ff */
[----:B------:R-:W-:Y:S01]  /*1150*/  UISETP.GE.AND UP5, UPT, UR26, 0x1, UPT ;  /* 0x000000011a00788c */ /* 0x000fe2000bfa6270 */
[----:B------:R-:W-:Y:S01]  /*1160*/  UMOV UR16, UR8 ;  /* 0x0000000800107c82 */ /* 0x000fe20008000000 */
[----:B------:R-:W-:Y:S01]  /*1170*/  UMOV UR20, UR9 ;  /* 0x0000000900147c82 */ /* 0x000fe20008000000 */
[----:B------:R-:W-:Y:S01]  /*1180*/  UIMAD UR63, UR63, UR5, UR8 ;  /* 0x000000053f3f72a4 */ /* 0x000fe2000f8e0208 */
[----:B-1-3--:R-:W-:Y:S11]  /*1190*/  BRA.U UP4, `(.L_x_17) ;  /* 0x0000000104c87547 */ /* 0x00aff6000b800000 */
[----:B------:R-:W-:-:S13]  /*11a0*/  R2UR UR4, R51 ;  /* 0x00000000330472ca */ /* 0x000fda00000e0000 */
[----:B------:R-:W-:Y:S02]  /*11b0*/  UISETP.NE.AND UP0, UPT, UR4, URZ, UPT ;  /* 0x000000ff0400728c */ /* 0x000fe4000bf05270 */
[----:B------:R-:W-:Y:S02]  /*11c0*/  UISETP.NE.AND UP2, UPT, UR4, 0x1, UPT ;  /* 0x000000010400788c */ /* 0x000fe4000bf45270 */
[----:B------:R-:W-:Y:S02]  /*11d0*/  UISETP.NE.AND UP1, UPT, UR63, URZ, UP0 ;  /* 0x000000ff3f00728c */ /* 0x000fe40008725270 */
[----:B------:R-:W-:Y:S02]  /*11e0*/  USEL UR6, URZ, 0x2, UP0 ;  /* 0x00000002ff067887 */ /* 0x000fe40008000000 */
[----:B------:R-:W-:Y:S02]  /*11f0*/  USEL UR9, URZ, 0x1, UP1 ;  /* 0x00000001ff097887 */ /* 0x000fe40008800000 */
[----:B------:R-:W-:-:S02]  /*1200*/  UISETP.NE.AND UP1, UPT, UR4, 0x2, UPT ;  /* 0x000000020400788c */ /* 0x000fc4000bf25270 */
[----:B------:R-:W-:Y:S02]  /*1210*/  USEL UR12, URZ, 0x4, UP0 ;  /* 0x00000004ff0c7887 */ /* 0x000fe40008000000 */
[----:B------:R-:W-:Y:S02]  /*1220*/  USEL UR18, URZ, 0x8, UP0 ;  /* 0x00000008ff127887 */ /* 0x000fe40008000000 */
[----:B------:R-:W-:Y:S02]  /*1230*/  UISETP.NE.AND UP0, UPT, UR4, 0x3, UPT ;  /* 0x000000030400788c */ /* 0x000fe4000bf05270 */
[----:B------:R-:W-:Y:S02]  /*1240*/  USEL UR4, URZ, 0x100, UP1 ;  /* 0x00000100ff047887 */ /* 0x000fe40008800000 */
[----:B------:R-:W-:Y:S02]  /*1250*/  USEL UR10, URZ, 0x200, UP1 ;  /* 0x00000200ff0a7887 */ /* 0x000fe40008800000 */
[----:B------:R-:W-:-:S02]  /*1260*/  USEL UR14, URZ, 0x400, UP1 ;  /* 0x00000400ff0e7887 */ /* 0x000fc40008800000 */
[----:B------:R-:W-:Y:S02]  /*1270*/  USEL UR21, URZ, 0x800, UP1 ;  /* 0x00000800ff157887 */ /* 0x000fe40008800000 */
[----:B------:R-:W-:Y:S02]  /*1280*/  USEL UR5, URZ, 0x10, UP2 ;  /* 0x00000010ff057887 */ /* 0x000fe40009000000 */
[----:B------:R-:W-:Y:S02]  /*1290*/  UISETP.NE.AND UP1, UPT, UR63, URZ, UPT ;  /* 0x000000ff3f00728c */ /* 0x000fe4000bf25270 */
[----:B------:R-:W-:Y:S02]  /*12a0*/  USEL UR7, URZ, 0x1000, UP0 ;  /* 0x00001000ff077887 */ /* 0x000fe40008000000 */
[----:B------:R-:W-:Y:S02]  /*12b0*/  USEL UR11, URZ, 0x2000, UP0 ;  /* 0x00002000ff0b7887 */ /* 0x000fe40008000000 */
[----:B------:R-:W-:-:S02]  /*12c0*/  USEL UR15, URZ, 0x4000, UP0 ;  /* 0x00004000ff0f7887 */ /* 0x000fc40008000000 */
[----:B------:R-:W-:Y:S02]  /*12d0*/  USEL UR22, URZ, 0x8000, UP0 ;  /* 0x00008000ff167887 */ /* 0x000fe40008000000 */
[----:B------:R-:W-:Y:S02]  /*12e0*/  UISETP.NE.AND UP0, UPT, UR63, 0x1, UPT ;  /* 0x000000013f00788c */ /* 0x000fe4000bf05270 */
[----:B------:R-:W-:Y:S02]  /*12f0*/  USEL UR5, UR5, 0x10, UP1 ;  /* 0x0000001005057887 */ /* 0x000fe40008800000 */
[----:B------:R-:W-:Y:S02]  /*1300*/  USEL UR4, UR4, 0x100, UP1 ;  /* 0x0000010004047887 */ /* 0x000fe40008800000 */
[----:B------:R-:W-:Y:S02]  /*1310*/  USEL UR8, URZ, 0x20, UP2 ;  /* 0x00000020ff087887 */ /* 0x000fe40009000000 */
[----:B------:R-:W-:-:S02]  /*1320*/  USEL UR7, UR7, 0x1000, UP1 ;  /* 0x0000100007077887 */ /* 0x000fc40008800000 */
[----:B------:R-:W-:Y:S02]  /*1330*/  USEL UR6, UR6, 0x2, UP0 ;  /* 0x0000000206067887 */ /* 0x000fe40008000000 */
[----:B------:R-:W-:Y:S02]  /*1340*/  UIADD3 UR4, UPT, UPT, UR4, UR5, UR9 ;  /* 0x0000000504047290 */ /* 0x000fe4000fffe009 */
[----:B------:R-:W-:Y:S02]  /*1350*/  UISETP.NE.AND UP1, UPT, UR63, 0x2, UPT ;  /* 0x000000023f00788c */ /* 0x000fe4000bf25270 */
[----:B------:R-:W-:Y:S02]  /*1360*/  USEL UR8, UR8, 0x20, UP0 ;  /* 0x0000002008087887 */ /* 0x000fe40008000000 */
[----:B------:R-:W-:Y:S02]  /*1370*/  USEL UR5, UR10, 0x200, UP0 ;  /* 0x000002000a057887 */ /* 0x000fe40008000000 */
[----:B------:R-:W-:-:S02]  /*1380*/  UIADD3 UR4, UPT, UPT, UR6, UR7, UR4 ;  /* 0x0000000706047290 */ /* 0x000fc4000fffe004 */
[----:B------:R-:W-:Y:S02]  /*1390*/  USEL UR13, URZ, 0x40, UP2 ;  /* 0x00000040ff0d7887 */ /* 0x000fe40009000000 */
[----:B------:R-:W-:Y:S02]  /*13a0*/  USEL UR9, UR11, 0x2000, UP0 ;  /* 0x000020000b097887 */ /* 0x000fe40008000000 */
[----:B------:R-:W-:Y:S02]  /*13b0*/  USEL UR7, UR12, 0x4, UP1 ;  /* 0x000000040c077887 */ /* 0x000fe40008800000 */
[----:B------:R-:W-:Y:S02]  /*13c0*/  UIADD3 UR4, UPT, UPT, UR5, UR8, UR4 ;  /* 0x0000000805047290 */ /* 0x000fe4000fffe004 */
[----:B------:R-:W-:Y:S02]  /*13d0*/  UISETP.NE.AND UP0, UPT, UR63, 0x3, UPT ;  /* 0x000000033f00788c */ /* 0x000fe4000bf05270 */
[----:B------:R-:W-:-:S02]  /*13e0*/  USEL UR6, UR13, 0x40, UP1 ;  /* 0x000000400d067887 */ /* 0x000fc40008800000 */
[----:B------:R-:W-:Y:S02]  /*13f0*/  USEL UR5, UR14, 0x400, UP1 ;  /* 0x000004000e057887 */ /* 0x000fe40008800000 */
[----:B------:R-:W-:Y:S02]  /*1400*/  UIADD3 UR4, UPT, UPT, UR7, UR9, UR4 ;  /* 0x0000000907047290 */ /* 0x000fe4000fffe004 */
[----:B------:R-:W-:Y:S02]  /*1410*/  USEL UR19, URZ, 0x80, UP2 ;  /* 0x00000080ff137887 */ /* 0x000fe40009000000 */
[----:B------:R-:W-:Y:S02]  /*1420*/  USEL UR9, UR15, 0x4000, UP1 ;  /* 0x000040000f097887 */ /* 0x000fe40008800000 */
[----:B------:R-:W-:Y:S02]  /*1430*/  USEL UR8, UR18, 0x8, UP0 ;  /* 0x0000000812087887 */ /* 0x000fe40008000000 */
[----:B------:R-:W-:-:S02]  /*1440*/  UIADD3 UR4, UPT, UPT, UR5, UR6, UR4 ;  /* 0x0000000605047290 */ /* 0x000fc4000fffe004 */
[----:B------:R-:W-:Y:S02]  /*1450*/  USEL UR7, UR19, 0x80, UP0 ;  /* 0x0000008013077887 */ /* 0x000fe40008000000 */
[----:B------:R-:W-:Y:S02]  /*1460*/  USEL UR6, UR21, 0x800, UP0 ;  /* 0x0000080015067887 */ /* 0x000fe40008000000 */
[----:B------:R-:W-:Y:S02]  /*1470*/  UIADD3 UR4, UPT, UPT, UR8, UR9, UR4 ;  /* 0x0000000908047290 */ /* 0x000fe4000fffe004 */
[----:B------:R-:W-:Y:S02]  /*1480*/  USEL UR5, UR22, 0x8000, UP0 ;  /* 0x0000800016057887 */ /* 0x000fe40008000000 */
[----:B------:R-:W-:-:S04]  /*1490*/  UIADD3 UR4, UPT, UPT, UR6, UR7, UR4 ;  /* 0x0000000706047290 */ /* 0x000fc8000fffe004 */
[----:B------:R-:W-:-:S06]  /*14a0*/  UIADD3 UR4, UPT, UPT, UR4, UR5, URZ ;  /* 0x0000000504047290 */ /* 0x000fcc000fffe0ff */
[----:B------:R-:W-:Y:S02]  /*14b0*/  MOV R2, UR4 ;  /* 0x0000000400027c02 */ /* 0x000fe40008000f00 */
.L_x_17:
[----:B------:R-:W-:Y:S05]  /*14c0*/  BRA.U !UP5, `(.L_x_18) ;  /* 0x000000010dd47547 */ /* 0x000fea000b800000 */
[----:B------:R-:W1:Y:S01]  /*14d0*/  LDCU.128 UR12, c[0x0][0xb10] ;  /* 0x00016200ff0c77ac */ /* 0x000e620008000c00 */
[----:B------:R-:W2:Y:S01]  /*14e0*/  LDCU UR6, c[0x0][0x370] ;  /* 0x00006e00ff0677ac */ /* 0x000ea20008000800 */
[----:B------:R-:W3:Y:S01]  /*14f0*/  LDCU UR5, c[0x0][0x374] ;  /* 0x00006e80ff0577ac */ /* 0x000ee20008000800 */
[----:B------:R-:W4:Y:S01]  /*1500*/  LDCU UR21, c[0x0][0xb0c] ;  /* 0x00016180ff1577ac */ /* 0x000f220008000800 */
[----:B------:R-:W4:Y:S01]  /*1510*/  LDCU UR7, c[0x0][0xb20] ;  /* 0x00016400ff0777ac */ /* 0x000f220008000800 */
[----:B------:R-:W4:Y:S01]  /*1520*/  LDCU.64 UR8, c[0x0][0xb28] ;  /* 0x00016500ff0877ac */ /* 0x000f220008000a00 */
[----:B-1----:R-:W-:Y:S02]  /*1530*/  UISETP.NE.AND UP0, UPT, UR14, 0x1, UPT ;  /* 0x000000010e00788c */ /* 0x002fe4000bf05270 */
[----:B---3--:R-:W-:Y:S02]  /*1540*/  UIMAD.WIDE.U32 UR10, UR5, UR15, URZ ;  /* 0x0000000f050a72a5 */ /* 0x008fe4000f8e00ff */
[----:B--2---:R-:W-:-:S02]  /*1550*/  UIMAD.WIDE.U32 UR22, UR6, UR12, URZ ;  /* 0x0000000c061672a5 */ /* 0x004fc4000f8e00ff */
[----:B----4-:R-:W-:Y:S02]  /*1560*/  UISETP.NE.AND UP1, UPT, UR21, 0x1, UPT ;  /* 0x000000011500788c */ /* 0x010fe4000bf25270 */
[----:B------:R-:W-:Y:S01]  /*1570*/  UISETP.NE.AND UP2, UPT, UR26, 0x1, UPT ;  /* 0x000000011a00788c */ /* 0x000fe2000bf45270 */
[----:B------:R-:W-:Y:S02]  /*1580*/  UMOV UR10, UR11 ;  /* 0x0000000b000a7c82 */ /* 0x000fe40008000000 */
[----:B------:R-:W-:Y:S01]  /*1590*/  UMOV UR22, UR23 ;  /* 0x0000001700167c82 */ /* 0x000fe20008000000 */
[----:B------:R-:W-:Y:S02]  /*15a0*/  @UP0 USHF.R.U32.HI UR5, URZ, UR7, UR10 ;  /* 0x00000007ff050299 */ /* 0x000fe4000801160a */
[----:B------:R-:W-:Y:S02]  /*15b0*/  UIMAD.WIDE.U32 UR24, UR20, UR15, URZ ;  /* 0x0000000f141872a5 */ /* 0x000fe4000f8e00ff */
[----:B------:R-:W-:-:S02]  /*15c0*/  UIMAD.WIDE.U32 UR10, UR5, UR8, URZ ;  /* 0x00000008050a72a5 */ /* 0x000fc4000f8e00ff */
[----:B------:R-:W-:Y:S02]  /*15d0*/  @UP1 USHF.R.U32.HI UR6, URZ, UR13, UR22 ;  /* 0x0000000dff061299 */ /* 0x000fe40008011616 */
[----:B------:R-:W-:Y:S02]  /*15e0*/  UIMAD.WIDE.U32 UR18, UR16, UR12, URZ ;  /* 0x0000000c101272a5 */ /* 0x000fe4000f8e00ff */
[----:B------:R-:W-:Y:S01]  /*15f0*/  UIMAD.WIDE.U32 UR22, UR6, UR8, URZ ;  /* 0x00000008061672a5 */ /* 0x000fe2000f8e00ff */
[----:B------:R-:W-:Y:S01]  /*1600*/  UMOV UR4, UR25 ;  /* 0x0000001900047c82 */ /* 0x000fe20008000000 */
[----:B------:R-:W-:Y:S01]  /*1610*/  UMOV UR10, UR11 ;  /* 0x0000000b000a7c82 */ /* 0x000fe20008000000 */
[----:B------:R-:W-:Y:S02]  /*1620*/  USHF.R.U32.HI UR4, URZ, UR7, UR4 ;  /* 0x00000007ff047299 */ /* 0x000fe40008011604 */
[----:B------:R-:W-:Y:S01]  /*1630*/  @UP2 USHF.R.U32.HI UR5, URZ, UR9, UR10 ;  /* 0x00000009ff052299 */ /* 0x000fe2000801160a */
[----:B------:R-:W-:Y:S01]  /*1640*/  UMOV UR18, UR19 ;  /* 0x0000001300127c82 */ /* 0x000fe20008000000 */
[----:B------:R-:W-:Y:S01]  /*1650*/  UMOV UR22, UR23 ;  /* 0x0000001700167c82 */ /* 0x000fe20008000000 */
[----:B------:R-:W-:-:S02]  /*1660*/  USHF.R.U32.HI UR13, URZ, UR13, UR18 ;  /* 0x0000000dff0d7299 */ /* 0x000fc40008011612 */
[----:B------:R-:W-:Y:S02]  /*1670*/  USEL UR4, UR20, UR4, !UP0 ;  /* 0x0000000414047287 */ /* 0x000fe4000c000000 */
[----:B------:R-:W-:Y:S02]  /*1680*/  @UP2 USHF.R.U32.HI UR6, URZ, UR9, UR22 ;  /* 0x00000009ff062299 */ /* 0x000fe40008011616 */
[----:B------:R-:W-:Y:S02]  /*1690*/  UIMAD UR7, UR5, UR26, URZ ;  /* 0x0000001a050772a4 */ /* 0x000fe4000f8e02ff */
[----:B------:R-:W-:Y:S02]  /*16a0*/  USEL UR5, UR16, UR13, !UP1 ;  /* 0x0000000d10057287 */ /* 0x000fe4000c800000 */
[----:B------:R-:W-:Y:S02]  /*16b0*/  UIMAD UR12, UR6, UR26, URZ ;  /* 0x0000001a060c72a4 */ /* 0x000fe4000f8e02ff */
[----:B------:R-:W-:-:S02]  /*16c0*/  UISETP.GE.AND UP0, UPT, UR4, UR7, UPT ;  /* 0x000000070400728c */ /* 0x000fc4000bf06270 */
[----:B------:R-:W-:Y:S02]  /*16d0*/  UIMAD.WIDE.U32 UR10, UR4, UR8, URZ ;  /* 0x00000008040a72a5 */ /* 0x000fe4000f8e00ff */
[----:B------:R-:W-:Y:S02]  /*16e0*/  UISETP.GE.OR UP0, UPT, UR5, UR12, UP0 ;  /* 0x0000000c0500728c */ /* 0x000fe40008706670 */
[----:B------:R-:W-:Y:S02]  /*16f0*/  UIMAD.WIDE.U32 UR12, UR5, UR8, URZ ;  /* 0x00000008050c72a5 */ /* 0x000fe4000f8e00ff */
[----:B------:R-:W-:Y:S01]  /*1700*/  UIADD3 UR10, UPT, UPT, -UR4, URZ, URZ ;  /* 0x000000ff040a7290 */ /* 0x000fe2000fffe1ff */
[----:B------:R-:W-:Y:S01]  /*1710*/  UMOV UR8, UR11 ;  /* 0x0000000b00087c82 */ /* 0x000fe20008000000 */
[----:B------:R-:W-:Y:S02]  /*1720*/  UIADD3 UR11, UPT, UPT, -UR5, URZ, URZ ;  /* 0x000000ff050b7290 */ /* 0x000fe4000fffe1ff */
[----:B------:R-:W-:-:S03]  /*1730*/  USHF.R.U32.HI UR8, URZ, UR9, UR8 ;  /* 0x00000009ff087299 */ /* 0x000fc60008011608 */
[----:B------:R-:W-:Y:S01]  /*1740*/  @!UP0 UMOV UR7, UR13 ;  /* 0x0000000d00078c82 */ /* 0x000fe20008000000 */
[----:B------:R-:W-:Y:S02]  /*1750*/  UIMAD UR20, UR14, UR10, UR20 ;  /* 0x0000000a0e1472a4 */ /* 0x000fe4000f8e0214 */
[----:B------:R-:W-:Y:S02]  /*1760*/  USEL UR8, UR4, UR8, !UP2 ;  /* 0x0000000804087287 */ /* 0x000fe4000d000000 */
[----:B------:R-:W-:Y:S02]  /*1770*/  @!UP0 USHF.R.U32.HI UR7, URZ, UR9, UR7 ;  /* 0x00000009ff078299 */ /* 0x000fe40008011607 */
[----:B------:R-:W-:Y:S02]  /*1780*/  UIADD3 UR9, UPT, UPT, -UR8, URZ, URZ ;  /* 0x000000ff08097290 */ /* 0x000fe4000fffe1ff */
[----:B------:R-:W-:Y:S02]  /*1790*/  @!UP0 USEL UR7, UR5, UR7, !UP2 ;  /* 0x0000000705078287 */ /* 0x000fe4000d000000 */
[----:B------:R-:W-:-:S02]  /*17a0*/  UIMAD UR9, UR26, UR9, UR4 ;  /* 0x000000091a0972a4 */ /* 0x000fc4000f8e0204 */
[----:B------:R-:W-:Y:S02]  /*17b0*/  @!UP0 UIADD3 UR8, UPT, UPT, UR8, -UR7, URZ ;  /* 0x8000000708088290 */ /* 0x000fe4000fffe0ff */
[----:B------:R-:W-:Y:S02]  /*17c0*/  @!UP0 UIMAD UR6, UR9, UR6, UR7 ;  /* 0x00000006090682a4 */ /* 0x000fe4000f8e0207 */
[----:B------:R-:W-:Y:S02]  /*17d0*/  @!UP0 UIMAD UR4, UR8, UR26, UR5 ;  /* 0x0000001a080482a4 */ /* 0x000fe4000f8e0205 */
[----:B------:R-:W-:Y:S02]  /*17e0*/  UIMAD UR16, UR21, UR11, UR16 ;  /* 0x0000000b151072a4 */ /* 0x000fe4000f8e0210 */
[----:B------:R-:W-:Y:S01]  /*17f0*/  UIMAD UR20, UR4, UR14, UR20 ;  /* 0x0000000e041472a4 */ /* 0x000fe2000f8e0214 */
[----:B------:R-:W-:Y:S02]  /*1800*/  @!UP0 UMOV UR5, UR6 ;  /* 0x0000000600058c82 */ /* 0x000fe40008000000 */
[----:B------:R-:W-:-:S12]  /*1810*/  UIMAD UR16, UR5, UR21, UR16 ;  /* 0x00000015051072a4 */ /* 0x000fd8000f8e0210 */
.L_x_18:
[----:B------:R-:W-:-:S09]  /*1820*/  UISETP.NE.AND UP0, UPT, UR28, 0x1, UPT ;  /* 0x000000011c00788c */ /* 0x000fd2000bf05270 */
[----:B------:R-:W-:Y:S05]  /*1830*/  BRA.U UP0, `(.L_x_19) ;  /* 0x0000000100447547 */ /* 0x000fea000b800000 */
[----:B------:R-:W1:Y:S01]  /*1840*/  LDCU.128 UR8, c[0x0][0xb10] ;  /* 0x00016200ff0877ac */ /* 0x000e620008000c00 */
[----:B------:R-:W2:Y:S01]  /*1850*/  LDCU UR12, c[0x0][0xb0c] ;  /* 0x00016180ff0c77ac */ /* 0x000ea20008000800 */
[----:B------:R-:W3:Y:S01]  /*1860*/  LDCU UR13, c[0x0][0xb20] ;  /* 0x00016400ff0d77ac */ /* 0x000ee20008000800 */
[----:B-1----:R-:W-:Y:S02]  /*1870*/  UIMAD.WIDE.U32 UR6, UR16, UR8, URZ ;  /* 0x00000008100672a5 */ /* 0x002fe4000f8e00ff */
[----:B------:R-:W-:Y:S02]  /*1880*/  UIMAD.WIDE.U32 UR4, UR20, UR11, URZ ;  /* 0x0000000b140472a5 */ /* 0x000fe4000f8e00ff */
[----:B--2---:R-:W-:Y:S02]  /*1890*/  UISETP.NE.AND UP1, UPT, UR12, 0x1, UPT ;  /* 0x000000010c00788c */ /* 0x004fe4000bf25270 */
[----:B------:R-:W-:Y:S01]  /*18a0*/  UISETP.NE.AND UP0, UPT, UR10, 0x1, UPT ;  /* 0x000000010a00788c */ /* 0x000fe2000bf05270 */
[----:B------:R-:W-:-:S02]  /*18b0*/  UMOV UR6, UR7 ;  /* 0x0000000700067c82 */ /* 0x000fc40008000000 */
[----:B------:R-:W-:Y:S01]  /*18c0*/  UMOV UR4, UR5 ;  /* 0x0000000500047c82 */ /* 0x000fe20008000000 */
[----:B------:R-:W-:Y:S02]  /*18d0*/  USHF.R.U32.HI UR9, URZ, UR9, UR6 ;  /* 0x00000009ff097299 */ /* 0x000fe40008011606 */
[----:B---3--:R-:W-:Y:S02]  /*18e0*/  USHF.R.U32.HI UR4, URZ, UR13, UR4 ;  /* 0x0000000dff047299 */ /* 0x008fe40008011604 */
[----:B------:R-:W-:Y:S02]  /*18f0*/  USEL UR5, UR16, UR9, !UP1 ;  /* 0x0000000910057287 */ /* 0x000fe4000c800000 */
[----:B------:R-:W-:-:S04]  /*1900*/  USEL UR4, UR20, UR4, !UP0 ;  /* 0x0000000414047287 */ /* 0x000fc8000c000000 */
[----:B------:R-:W-:Y:S02]  /*1910*/  UIADD3 UR6, UPT, UPT, UR5, -UR4, URZ ;  /* 0x8000000405067290 */ /* 0x000fe4000fffe0ff */
[----:B------:R-:W-:Y:S02]  /*1920*/  UIADD3 UR4, UPT, UPT, -UR5, UR4, URZ ;  /* 0x0000000405047290 */ /* 0x000fe4000fffe1ff */
[----:B------:R-:W-:Y:S02]  /*1930*/  UIMAD UR20, UR6, UR10, UR20 ;  /* 0x0000000a061472a4 */ /* 0x000fe4000f8e0214 */
[----:B------:R-:W-:-:S12]  /*1940*/  UIMAD UR16, UR4, UR12, UR16 ;  /* 0x0000000c041072a4 */ /* 0x000fd8000f8e0210 */
.L_x_19:
[----:B------:R-:W-:-:S09]  /*1950*/  UISETP.EQ.U32.AND UP0, UPT, UR29, 0x1, UPT ;  /* 0x000000011d00788c */ /* 0x000fd2000bf02070 */
[----:B------:R-:W-:Y:S05]  /*1960*/  BRA.U !UP0, `(.L_x_20) ;  /* 0x00000001080c7547 */ /* 0x000fea000b800000 */
[----:B------:R-:W-:Y:S01]  /*1970*/  UCGABAR_WAIT ;  /* 0x0000000000007dc7 */ /* 0x000fe20008000000 */
[----:B------:R-:W-:Y:S01]  /*1980*/  CCTL.IVALL ;  /* 0x00000000ff00798f */ /* 0x000fe20002000000 */
[----:B------:R-:W-:Y:S05]  /*1990*/  BRA `(.L_x_21) ;  /* 0x0000000000047947 */ /* 0x000fea0003800000 */
.L_x_20:
[----:B------:R-:W-:Y:S06]  /*19a0*/  BAR.SYNC.DEFER_BLOCKING 0x0 ;  /* 0x0000000000007b1d */ /* 0x000fec0000010000 */
.L_x_21:
[----:B------:R-:W-:Y:S05]  /*19b0*/  BRA.U UP6, `(.L_x_22) ;  /* 0x0000001506607547 */ /* 0x000fea000b800000 */
[----:B------:R-:W1:Y:S01]  /*19c0*/  LDCU UR6, c[0x0][0x38c] ;  /* 0x00007180ff0677ac */ /* 0x000e620008000800 */
[----:B------:R-:W-:Y:S01]  /*19d0*/  PLOP3.LUT P2, PT, PT, PT, UP3, 0x80, 0x8 ;  /* 0x000000000008781c */ /* 0x000fe20003f4f038 */
[----:B------:R-:W-:Y:S01]  /*19e0*/  IMAD.MOV.U32 R12, RZ, RZ, 0x1 ;  /* 0x00000001ff0c7424 */ /* 0x000fe200078e00ff */
[----:B------:R-:W-:Y:S01]  /*19f0*/  ISETP.EQ.OR P3, PT, R0, RZ, P4 ;  /* 0x000000ff0000720c */ /* 0x000fe20002762670 */
[----:B------:R-:W-:Y:S01]  /*1a00*/  UISETP.NE.AND UP1, UPT, UR17, URZ, UPT ;  /* 0x000000ff1100728c */ /* 0x000fe2000bf25270 */
[----:B------:R-:W-:Y:S02]  /*1a10*/  PLOP3.LUT P2, PT, P2, PT, PT, 0x8, 0x80 ;  /* 0x000000000080781c */ /* 0x000fe4000174e170 */
[----:B------:R-:W-:Y:S01]  /*1a20*/  CS2R R10, SRZ ;  /* 0x00000000000a7805 */ /* 0x000fe2000001ff00 */
[----:B------:R-:W-:Y:S01]  /*1a30*/  IMAD.MOV.U32 R9, RZ, RZ, RZ ;  /* 0x000000ffff097224 */ /* 0x000fe200078e00ff */
[----:B------:R-:W2:Y:S01]  /*1a40*/  LDCU UR49, c[0x0][0x370] ;  /* 0x00006e00ff3177ac */ /* 0x000ea20008000800 */
[----:B------:R-:W-:Y:S01]  /*1a50*/  IMAD.MOV.U32 R8, RZ, RZ, 0x1 ;  /* 0x00000001ff087424 */ /* 0x000fe200078e00ff */
[----:B------:R-:W3:Y:S01]  /*1a60*/  LDCU.64 UR46, c[0x0][0x348] ;  /* 0x00006900ff2e77ac */ /* 0x000ee20008000a00 */
[----:B------:R-:W4:Y:S01]  /*1a70*/  LDCU UR48, c[0x0][0x374] ;  /* 0x00006e80ff3077ac */ /* 0x000f220008000800 */
[----:B-1----:R-:W-:-:S02]  /*1a80*/  UIADD3 UR5, UPT, UPT, UR6, 0x7f, URZ ;  /* 0x0000007f06057890 */ /* 0x002fc4000fffe0ff */
[----:B------:R-:W-:Y:S02]  /*1a90*/  UIADD3 UR56, UPT, UPT, UR6, 0xfe, URZ ;  /* 0x000000fe06387890 */ /* 0x000fe4000fffe0ff */
[----:B------:R-:W-:Y:S02]  /*1aa0*/  USHF.R.S32.HI UR4, URZ, 0x1f, UR5 ;  /* 0x0000001fff047899 */ /* 0x000fe40008011405 */
[----:B------:R-:W-:Y:S02]  /*1ab0*/  USEL UR40, UR40, 0x2, UP1 ;  /* 0x0000000228287887 */ /* 0x000fe40008800000 */
[----:B------:R-:W-:Y:S02]  /*1ac0*/  ULEA.HI UR4, UR4, UR5, URZ, 0x7 ;  /* 0x0000000504047291 */ /* 0x000fe4000f8f38ff */
[----:B------:R-:W-:Y:S02]  /*1ad0*/  USHF.L.U32 UR5, UR27, 0x4, URZ ;  /* 0x000000041b057899 */ /* 0x000fe400080006ff */
[----:B------:R-:W-:-:S02]  /*1ae0*/  USHF.R.S32.HI UR51, URZ, 0x7, UR4 ;  /* 0x00000007ff337899 */ /* 0x000fc40008011404 */
[----:B------:R-:W-:Y:S02]  /*1af0*/  UIADD3 UR4, UPT, UPT, UR6, -0x1, URZ ;  /* 0xffffffff06047890 */ /* 0x000fe4000fffe0ff */
[----:B------:R-:W-:Y:S02]  /*1b00*/  UISETP.LT.U32.AND UP0, UPT, UR51, 0x4, UPT ;  /* 0x000000043300788c */ /* 0x000fe4000bf01070 */
[----:B------:R-:W-:Y:S02]  /*1b10*/  UISETP.GE.U32.AND UP2, UPT, UR4, -0xff, UPT ;  /* 0xffffff010400788c */ /* 0x000fe4000bf46070 */
[----:B------:R-:W-:Y:S02]  /*1b20*/  USEL UR50, UR51, 0x4, UP0 ;  /* 0x0000000433327887 */ /* 0x000fe40008000000 */
[----:B------:R-:W-:Y:S02]  /*1b30*/  ULOP3.LUT UR53, UR5, 0x30, URZ, 0xe2, !UPT ;  /* 0x0000003005357892 */ /* 0x000fe4000f8ee2ff */
[----:B------:R-:W-:-:S02]  /*1b40*/  UIADD3 UR39, UPT, UPT, UR50, -0x1, URZ ;  /* 0xffffffff32277890 */ /* 0x000fc4000fffe0ff */
[----:B------:R-:W-:Y:S01]  /*1b50*/  UIADD3 UR54, UPT, UPT, UR51, -UR50, URZ ;  /* 0x8000003233367290 */ /* 0x000fe2000fffe0ff */
[----:B------:R-:W-:Y:S02]  /*1b60*/  UMOV UR29, URZ ;  /* 0x000000ff001d7c82 */ /* 0x000fe40008000000 */
[----:B------:R-:W-:-:S04]  /*1b70*/  @UP2 UIADD3 UR39, UPT, UPT, UR50, URZ, URZ ;  /* 0x000000ff32272290 */ /* 0x000fc8000fffe0ff */
[----:B--234-:R-:W-:-:S12]  /*1b80*/  UIADD3 UR39, UPT, UPT, UR39, 0x1, URZ ;  /* 0x0000000127277890 */ /* 0x01cfd8000fffe0ff */
.L_x_46:
[----:B------:R-:W-:Y:S01]  /*1b90*/  UISETP.NE.AND UP0, UPT, UR52, URZ, UPT ;  /* 0x000000ff3400728c */ /* 0x000fe2000bf05270 */
[----:B------:R-:W1:Y:S08]  /*1ba0*/  S2UR UR52, SR_CgaCtaId ;  /* 0x00000000003479c3 */ /* 0x000e700000008800 */
[----:B---3--:R-:W-:Y:S05]  /*1bb0*/  BRA.U UP0, `(.L_x_23) ;  /* 0x0000000100347547 */ /* 0x008fea000b800000 */
[----:B------:R-:W2:Y:S01]  /*1bc0*/  S2R R0, SR_CgaCtaId ;  /* 0x0000000000007919 */ /* 0x000ea20000008800 */
[----:B------:R-:W-:-:S04]  /*1bd0*/  MOV R2, 0x400 ;  /* 0x0000040000027802 */ /* 0x000fc80000000f00 */
[----:B--2---:R-:W-:Y:S02]  /*1be0*/  LEA R0, R0, R2, 0x18 ;  /* 0x0000000200007211 */ /* 0x004fe400078ec0ff */
[----:B------:R-:W-:-:S03]  /*1bf0*/  SHF.L.U32 R2, R8, 0x1f, RZ ;  /* 0x0000001f08027819 */ /* 0x000fc600000006ff */
[----:B------:R-:W-:-:S04]  /*1c00*/  IMAD R0, R9, 0x8, R0 ;  /* 0x0000000809007824 */ /* 0x000fc800078e0200 */
[----:B------:R-:W2:Y:S02]  /*1c10*/  SYNCS.PHASECHK.TRANS64.TRYWAIT P0, [R0+URZ+0x100], R2 ;  /* 0x00010002000075a7 */ /* 0x000ea400080011ff */
[----:B--2---:R-:W-:Y:S05]  /*1c20*/  @!P0 BRA `(.L_x_24) ;  /* 0x00000070001c8947 */ /* 0x004fea0003800000 */
.L_x_142:
[----:B------:R-:W-:Y:S01]  /*1c30*/  VIADD R9, R9, 0x1 ;  /* 0x0000000109097836 */ /* 0x000fe20000000000 */
[----:B------:R2:W-:Y:S04]  /*1c40*/  SYNCS.ARRIVE.TRANS64.A1T0 RZ, [R0+URZ+0xf0], RZ ;  /* 0x0000f0ff00ff79a7 */ /* 0x0005e800081000ff */
[----:B------:R-:W-:-:S04]  /*1c50*/  ISETP.NE.AND P0, PT, R9, 0x2, PT ;  /* 0x000000020900780c */ /* 0x000fc80003f05270 */
[----:B------:R-:W-:Y:S02]  /*1c60*/  SEL R9, R9, RZ, P0 ;  /* 0x000000ff09097207 */ /* 0x000fe40000000000 */
[----:B--2---:R-:W-:-:S04]  /*1c70*/  SEL R0, RZ, 0x1, P0 ;  /* 0x00000001ff007807 */ /* 0x004fc80000000000 */
[----:B------:R-:W-:-:S07]  /*1c80*/  LOP3.LUT R8, R8, R0, RZ, 0x3c, !PT ;  /* 0x0000000008087212 */ /* 0x000fce00078e3cff */
.L_x_23:
[----:B------:R-:W-:Y:S01]  /*1c90*/  UMOV UR21, 0x400 ;  /* 0x0000040000157882 */ /* 0x000fe20000000000 */
[----:B------:R-:W-:Y:S01]  /*1ca0*/  SHF.L.U32 R0, R12, 0x1f, RZ ;  /* 0x0000001f0c007819 */ /* 0x000fe200000006ff */
[----:B-1----:R-:W-:Y:S02]  /*1cb0*/  ULEA UR21, UR52, UR21, 0x18 ;  /* 0x0000001534157291 */ /* 0x002fe4000f8ec0ff */
[----:B------:R-:W-:Y:S02]  /*1cc0*/  UISETP.GE.U32.AND UP0, UPT, UR56, 0xff, UPT ;  /* 0x000000ff3800788c */ /* 0x000fe4000bf06070 */
[----:B------:R-:W-:Y:S02]  /*1cd0*/  ULEA UR4, UR29, UR21, 0x3 ;  /* 0x000000151d047291 */ /* 0x000fe4000f8e18ff */
[----:B------:R-:W-:Y:S02]  /*1ce0*/  ULEA UR19, UR20, UR55, 0x2 ;  /* 0x0000003714137291 */ /* 0x000fe4000f8e10ff */
[----:B------:R-:W-:-:S02]  /*1cf0*/  ULEA UR35, UR16, UR53, 0x6 ;  /* 0x0000003510237291 */ /* 0x000fc4000f8e30ff */
[----:B------:R-:W-:Y:S01]  /*1d00*/  USHF.L.U32 UR19, UR19, 0x5, URZ ;  /* 0x0000000513137899 */ /* 0x000fe200080006ff */
[----:B------:R-:W-:Y:S02]  /*1d10*/  UMOV UR7, URZ ;  /* 0x000000ff00077c82 */ /* 0x000fe40008000000 */
[----:B------:R1:W2:Y:S01]  /*1d20*/  SYNCS.PHASECHK.TRANS64.TRYWAIT P1, [UR4+0x20], R0 ;  /* 0x00002000ff0075a7 */ /* 0x0002a20008021104 */
[----:B------:R-:W-:Y:S08]  /*1d30*/  BRA.U !UP0, `(.L_x_25) ;  /* 0x00000005080c7547 */ /* 0x000ff0000b800000 */
[----:B------:R-:W-:Y:S01]  /*1d40*/  UMOV UR13, URZ ;  /* 0x000000ff000d7c82 */ /* 0x000fe20008000000 */
[----:B------:R-:W-:-:S05]  /*1d50*/  UMOV UR5, UR29 ;  /* 0x0000001d00057c82 */ /* 0x000fca0008000000 */
.L_x_33:
[----:B------:R-:W-:Y:S01]  /*1d60*/  ULEA UR33, UR5, UR21, 0x3 ;  /* 0x0000001505217291 */ /* 0x000fe2000f8e18ff */
[----:B--2---:R-:W-:Y:S01]  /*1d70*/  @!P4 MOV R2, 0xc000 ;  /* 0x0000c0000002c802 */ /* 0x004fe20000000f00 */
[----:B--23--:R-:W-:Y:S10]  /*1d80*/  @P1 BRA `(.L_x_26) ;  /* 0x00000000000c1947 */ /* 0x00cff40003800000 */
[----:B------:R-:W-:-:S04]  /*1d90*/  SHF.L.U32 R3, R12, 0x1f, RZ ;  /* 0x0000001f0c037819 */ /* 0x000fc800000006ff */
[----:B------:R-:W2:Y:S02]  /*1da0*/  SYNCS.PHASECHK.TRANS64.TRYWAIT P0, [UR33+0x20], R3 ;  /* 0x00002003ff0075a7 */ /* 0x000ea40008001121 */
[----:B--2---:R-:W-:Y:S05]  /*1db0*/  @!P0 BRA `(.L_x_27) ;  /* 0x0000006c00cc8947 */ /* 0x004fea0003800000 */
.L_x_26:
[----:B------:R2:W-:Y:S01]  /*1dc0*/  @!P4 SYNCS.ARRIVE.TRANS64 RZ, [UR33], R2 ;  /* 0x00000002ffffc9a7 */ /* 0x0005e20008000021 */
[----:B------:R-:W-:-:S04]  /*1dd0*/  ULOP3.LUT UR4, UR40, 0x2, URZ, 0xfc, !UPT ;  /* 0x0000000228047892 */ /* 0x000fc8000f8efcff */
[----:B------:R-:W-:-:S09]  /*1de0*/  UISETP.NE.AND UP0, UPT, UR4, 0x2, UPT ;  /* 0x000000020400788c */ /* 0x000fd2000bf05270 */
[----:B------:R-:W-:Y:S05]  /*1df0*/  BRA.U UP0, `(.L_x_28) ;  /* 0x0000000100047547 */ /* 0x000fea000b800000 */
[----:B------:R-:W-:Y:S05]  /*1e00*/  BPT.TRAP 0x1 ;  /* 0x000000040000795c */ /* 0x000fea0000300000 */
.L_x_28:
[----:B------:R-:W-:Y:S04]  /*1e10*/  BSSY.RECONVERGENT B0, `(.L_x_29) ;  /* 0x0000003000007945 */ /* 0x000fe80003800200 */
[----:B------:R-:W-:Y:S05]  /*1e20*/  @P3 BRA `(.L_x_30) ;  /* 0x0000000000043947 */ /* 0x000fea0003800000 */
[----:B------:R-:W-:Y:S05]  /*1e30*/  BPT.TRAP 0x1 ;  /* 0x000000040000795c */ /* 0x000fea0000300000 */
.L_x_30:
[----:B------:R-:W-:Y:S05]  /*1e40*/  BSYNC.RECONVERGENT B0 ;  /* 0x0000000000007941 */ /* 0x000fea0003800200 */
.L_x_29:
[----:B------:R-:W-:Y:S01]  /*1e50*/  UIADD3 UR4, UPT, UPT, UR5, 0x1, URZ ;  /* 0x0000000105047890 */ /* 0x000fe2000fffe0ff */
[----:B------:R-:W-:Y:S01]  /*1e60*/  BSSY.RECONVERGENT B0, `(.L_x_31) ;  /* 0x000002b000007945 */ /* 0x000fe20003800200 */
[----:B------:R-:W-:Y:S02]  /*1e70*/  ELECT P0, URZ, PT ;  /* 0x0000000000ff782f */ /* 0x000fe40003800000 */
[----:B------:R-:W-:-:S04]  /*1e80*/  UISETP.NE.AND UP0, UPT, UR4, 0x4, UPT ;  /* 0x000000040400788c */ /* 0x000fc8000bf05270 */
[----:B------:R-:W-:Y:S02]  /*1e90*/  USEL UR6, URZ, 0x1, UP0 ;  /* 0x00000001ff067887 */ /* 0x000fe40008000000 */
[----:B------:R-:W-:-:S04]  /*1ea0*/  USEL UR29, UR4, URZ, UP0 ;  /* 0x000000ff041d7287 */ /* 0x000fc80008000000 */
[----:B------:R-:W-:Y:S01]  /*1eb0*/  ULEA UR4, UR29, UR21, 0x3 ;  /* 0x000000151d047291 */ /* 0x000fe2000f8e18ff */
[----:B------:R-:W-:-:S04]  /*1ec0*/  LOP3.LUT R12, R12, UR6, RZ, 0x3c, !PT ;  /* 0x000000060c0c7c12 */ /* 0x000fc8000f8e3cff */
[----:B-1----:R-:W-:-:S04]  /*1ed0*/  SHF.L.U32 R0, R12, 0x1f, RZ ;  /* 0x0000001f0c007819 */ /* 0x002fc800000006ff */
[----:B------:R1:W3:Y:S01]  /*1ee0*/  SYNCS.PHASECHK.TRANS64.TRYWAIT P1, [UR4+0x20], R0 ;  /* 0x00002000ff0075a7 */ /* 0x0002e20008021104 */
[----:B------:R-:W-:Y:S05]  /*1ef0*/  @!P0 BRA `(.L_x_32) ;  /* 0x0000000000848947 */ /* 0x000fea0003800000 */
[----:B------:R-:W-:Y:S02]  /*1f00*/  ULEA UR24, UR5, UR38, 0xd ;  /* 0x0000002605187291 */ /* 0x000fe4000f8e68ff */
[----:B------:R-:W-:Y:S02]  /*1f10*/  ULEA UR8, UR5, UR37, 0xe ;  /* 0x0000002505087291 */ /* 0x000fe4000f8e70ff */
[----:B------:R-:W-:Y:S02]  /*1f20*/  UIADD3 UR6, UP1, UPT, UR46, 0x80, URZ ;  /* 0x000000802e067890 */ /* 0x000fe4000ff3e0ff */
[----:B------:R-:W-:Y:S02]  /*1f30*/  ULEA UR24, UR24, UR21, 0x1 ;  /* 0x0000001518187291 */ /* 0x000fe4000f8e08ff */
[----:B------:R-:W-:Y:S02]  /*1f40*/  USHF.L.U32 UR34, UR13, 0x7, URZ ;  /* 0x000000070d227899 */ /* 0x000fe400080006ff */
[----:B------:R-:W-:-:S02]  /*1f50*/  UIADD3 UR14, UP0, UPT, UR46, 0x180, URZ ;  /* 0x000001802e0e7890 */ /* 0x000fc4000ff1e0ff */
[----:B------:R-:W-:Y:S02]  /*1f60*/  ULEA UR8, UR8, UR21, 0x1 ;  /* 0x0000001508087291 */ /* 0x000fe4000f8e08ff */
[----:B------:R-:W-:Y:S02]  /*1f70*/  UIADD3.X UR7, UPT, UPT, URZ, UR47, URZ, UP1, !UPT ;  /* 0x0000002fff077290 */ /* 0x000fe40008ffe4ff */
[----:B------:R-:W-:Y:S02]  /*1f80*/  UIADD3 UR32, UPT, UPT, UR24, 0x4400, URZ ;  /* 0x0000440018207890 */ /* 0x000fe4000fffe0ff */
[----:B------:R-:W-:Y:S02]  /*1f90*/  UPRMT UR4, URZ, 0x5410, UR31 ;  /* 0x00005410ff047896 */ /* 0x000fe4000800001f */
[----:B------:R-:W-:Y:S02]  /*1fa0*/  UIADD3 UR26, UPT, UPT, UR34, 0x40, URZ ;  /* 0x00000040221a7890 */ /* 0x000fe4000fffe0ff */
[----:B------:R-:W-:-:S02]  /*1fb0*/  UIADD3 UR24, UPT, UPT, UR24, 0x6400, URZ ;  /* 0x0000640018187890 */ /* 0x000fc4000fffe0ff */
[----:B------:R-:W-:Y:S02]  /*1fc0*/  UIADD3.X UR15, UPT, UPT, URZ, UR47, URZ, UP0, !UPT ;  /* 0x0000002fff0f7290 */ /* 0x000fe400087fe4ff */
[----:B------:R-:W-:Y:S02]  /*1fd0*/  UIADD3 UR16, UPT, UPT, UR8, 0x14400, URZ ;  /* 0x0001440008107890 */ /* 0x000fe4000fffe0ff */
[----:B------:R-:W-:Y:S02]  /*1fe0*/  UPRMT UR22, URZ, 0x5410, UR30 ;  /* 0x00005410ff167896 */ /* 0x000fe4000800001e */
[----:B------:R-:W-:Y:S01]  /*1ff0*/  UIADD3 UR8, UPT, UPT, UR8, 0x18400, URZ ;  /* 0x0001840008087890 */ /* 0x000fe2000fffe0ff */
[----:B------:R-:W-:Y:S01]  /*2000*/  UMOV UR44, 0x0 ;  /* 0x00000000002c7882 */ /* 0x000fe20000000000 */
[----:B------:R-:W-:Y:S01]  /*2010*/  UMOV UR45, 0x10000000 ;  /* 0x10000000002d7882 */ /* 0x000fe20000000000 */
[----:B------:R-:W-:Y:S01]  /*2020*/  UMOV UR25, UR33 ;  /* 0x0000002100197c82 */ /* 0x000fe20008000000 */
[----:B------:R-:W-:Y:S01]  /*2030*/  UMOV UR27, UR35 ;  /* 0x00000023001b7c82 */ /* 0x000fe20008000000 */
[----:B------:R-:W-:Y:S01]  /*2040*/  UMOV UR28, UR36 ;  /* 0x00000024001c7c82 */ /* 0x000fe20008000000 */
[----:B------:R-:W-:Y:S01]  /*2050*/  UMOV UR17, UR33 ;  /* 0x0000002100117c82 */ /* 0x000fe20008000000 */
[----:B------:R-:W-:Y:S01]  /*2060*/  UMOV UR20, UR36 ;  /* 0x0000002400147c82 */ /* 0x000fe20008000000 */
[----:B------:R-:W-:Y:S01]  /*2070*/  UMOV UR18, UR34 ;  /* 0x0000002200127c82 */ /* 0x000fe20008000000 */
[----:B------:R4:W-:Y:S01]  /*2080*/  UTMALDG.3D.MULTICAST [UR32], [UR6], UR4, desc[UR44] ;  /* 0x00002c20060073b4 */ /* 0x0009e20008011804 */
[----:B------:R-:W-:Y:S01]  /*2090*/  UMOV UR9, UR33 ;  /* 0x0000002100097c82 */ /* 0x000fe20008000000 */
[----:B------:R-:W-:Y:S01]  /*20a0*/  UMOV UR11, UR19 ;  /* 0x00000013000b7c82 */ /* 0x000fe20008000000 */
[----:B------:R-:W-:Y:S01]  /*20b0*/  UMOV UR12, UR36 ;  /* 0x00000024000c7c82 */ /* 0x000fe20008000000 */
[----:B------:R-:W-:Y:S01]  /*20c0*/  UMOV UR10, UR26 ;  /* 0x0000001a000a7c82 */ /* 0x000fe20008000000 */
[----:B------:R4:W-:Y:S01]  /*20d0*/  UTMALDG.3D.MULTICAST [UR24], [UR6], UR4, desc[UR44] ;  /* 0x00002c18060073b4 */ /* 0x0009e20008011804 */
[----:B------:R4:W-:Y:S01]  /*20e0*/  UTMALDG.3D.MULTICAST [UR16], [UR14], UR22, desc[UR44] ;  /* 0x00002c100e0073b4 */ /* 0x0009e20008011816 */
[----:B------:R4:W-:Y:S02]  /*20f0*/  UTMALDG.3D.MULTICAST [UR8], [UR14], UR22, desc[UR44] ;  /* 0x00002c080e0073b4 */ /* 0x0009e40008011816 */
[----:B----4-:R-:W-:Y:S01]  /*2100*/  NOP ;  /* 0x0000000000007918 */ /* 0x010fe20000000000 */
.L_x_32:
[----:B------:R-:W-:Y:S05]  /*2110*/  BSYNC.RECONVERGENT B0 ;  /* 0x0000000000007941 */ /* 0x000fea0003800200 */
.L_x_31:
[----:B------:R-:W-:Y:S01]  /*2120*/  UIADD3 UR13, UPT, UPT, UR13, 0x1, URZ ;  /* 0x000000010d0d7890 */ /* 0x000fe2000fffe0ff */
[----:B------:R-:W-:Y:S01]  /*2130*/  UMOV UR5, UR29 ;  /* 0x0000001d00057c82 */ /* 0x000fe20008000000 */
[----:B------:R-:W-:Y:S02]  /*2140*/  UMOV UR7, UR39 ;  /* 0x0000002700077c82 */ /* 0x000fe40008000000 */
[----:B------:R-:W-:-:S09]  /*2150*/  UISETP.NE.AND UP0, UPT, UR13, UR39, UPT ;  /* 0x000000270d00728c */ /* 0x000fd2000bf05270 */
[----:B------:R-:W-:Y:S05]  /*2160*/  BRA.U UP0, `(.L_x_33) ;  /* 0xfffffff900fc7547 */ /* 0x000fea000b83ffff */
.L_x_25:
[----:B------:R-:W-:Y:S01]  /*2170*/  ULEA UR4, UR29, UR21, 0x3 ;  /* 0x000000151d047291 */ /* 0x000fe2000f8e18ff */
[----:B-1----:R-:W-:Y:S01]  /*2180*/  SHF.L.U32 R0, R12, 0x1f, RZ ;  /* 0x0000001f0c007819 */ /* 0x002fe200000006ff */
[----:B------:R-:W-:Y:S01]  /*2190*/  @!P2 SYNCS.ARRIVE.TRANS64.A1T0 RZ, [UR21+0x88], RZ ;  /* 0x000088ffffffa9a7 */ /* 0x000fe20008100015 */
[----:B------:R-:W-:-:S06]  /*21a0*/  UISETP.GT.AND UP0, UPT, UR51, UR50, UPT ;  /* 0x000000323300728c */ /* 0x000fcc000bf04270 */
[----:B--23--:R1:W2:Y:S03]  /*21b0*/  SYNCS.PHASECHK.TRANS64.TRYWAIT P1, [UR4+0x20], R0 ;  /* 0x00002000ff0075a7 */ /* 0x00c2a60008021104 */
[----:B------:R-:W-:Y:S05]  /*21c0*/  BRA.U !UP0, `(.L_x_34) ;  /* 0x0000000508087547 */ /* 0x000fea000b800000 */
[----:B------:R-:W-:Y:S01]  /*21d0*/  UIADD3 UR13, UPT, UPT, UR54, UR7, URZ ;  /* 0x00000007360d7290 */ /* 0x000fe2000fffe0ff */
[----:B------:R-:W-:-:S11]  /*21e0*/  UMOV UR5, UR29 ;  /* 0x0000001d00057c82 */ /* 0x000fd60008000000 */
.L_x_42:
[----:B------:R-:W-:Y:S01]  /*21f0*/  ULEA UR33, UR5, UR21, 0x3 ;  /* 0x0000001505217291 */ /* 0x000fe2000f8e18ff */
[----:B--2---:R-:W-:Y:S01]  /*2200*/  @!P4 MOV R2, 0xc000 ;  /* 0x0000c0000002c802 */ /* 0x004fe20000000f00 */
[----:B--23--:R-:W-:Y:S10]  /*2210*/  @P1 BRA `(.L_x_35) ;  /* 0x00000000000c1947 */ /* 0x00cff40003800000 */
[----:B------:R-:W-:-:S04]  /*2220*/  SHF.L.U32 R3, R12, 0x1f, RZ ;  /* 0x0000001f0c037819 */ /* 0x000fc800000006ff */
[----:B------:R-:W2:Y:S02]  /*2230*/  SYNCS.PHASECHK.TRANS64.TRYWAIT P0, [UR33+0x20], R3 ;  /* 0x00002003ff0075a7 */ /* 0x000ea40008001121 */
[----:B--2---:R-:W-:Y:S05]  /*2240*/  @!P0 BRA `(.L_x_36) ;  /* 0x0000006800c08947 */ /* 0x004fea0003800000 */
.L_x_35:
[----:B------:R2:W-:Y:S01]  /*2250*/  @!P4 SYNCS.ARRIVE.TRANS64 RZ, [UR33], R2 ;  /* 0x00000002ffffc9a7 */ /* 0x0005e20008000021 */
[----:B------:R-:W-:-:S04]  /*2260*/  ULOP3.LUT UR4, UR40, 0x2, URZ, 0xfc, !UPT ;  /* 0x0000000228047892 */ /* 0x000fc8000f8efcff */
[----:B------:R-:W-:-:S09]  /*2270*/  UISETP.NE.AND UP0, UPT, UR4, 0x2, UPT ;  /* 0x000000020400788c */ /* 0x000fd2000bf05270 */
[----:B------:R-:W-:Y:S05]  /*2280*/  BRA.U UP0, `(.L_x_37) ;  /* 0x0000000100047547 */ /* 0x000fea000b800000 */
[----:B------:R-:W-:Y:S05]  /*2290*/  BPT.TRAP 0x1 ;  /* 0x000000040000795c */ /* 0x000fea0000300000 */
.L_x_37:
[----:B------:R-:W-:Y:S04]  /*22a0*/  BSSY.RECONVERGENT B0, `(.L_x_38) ;  /* 0x0000003000007945 */ /* 0x000fe80003800200 */
[----:B------:R-:W-:Y:S05]  /*22b0*/  @P3 BRA `(.L_x_39) ;  /* 0x0000000000043947 */ /* 0x000fea0003800000 */
[----:B------:R-:W-:Y:S05]  /*22c0*/  BPT.TRAP 0x1 ;  /* 0x000000040000795c */ /* 0x000fea0000300000 */
.L_x_39:
[----:B------:R-:W-:Y:S05]  /*22d0*/  BSYNC.RECONVERGENT B0 ;  /* 0x0000000000007941 */ /* 0x000fea0003800200 */
.L_x_38:
        /* <DEDUP_REMOVED lines=44> */
.L_x_41:
[----:B------:R-:W-:Y:S05]  /*25a0*/  BSYNC.RECONVERGENT B0 ;  /* 0x0000000000007941 */ /* 0x000fea0003800200 */
.L_x_40:
[----:B------:R-:W-:Y:S01]  /*25b0*/  UIADD3 UR7, UPT, UPT, UR7, 0x1, URZ ;  /* 0x0000000107077890 */ /* 0x000fe2000fffe0ff */
[----:B------:R-:W-:-:S03]  /*25c0*/  UMOV UR5, UR29 ;  /* 0x0000001d00057c82 */ /* 0x000fc60008000000 */
[----:B------:R-:W-:-:S09]  /*25d0*/  UISETP.NE.AND UP0, UPT, UR7, UR13, UPT ;  /* 0x0000000d0700728c */ /* 0x000fd2000bf05270 */
[----:B------:R-:W-:Y:S05]  /*25e0*/  BRA.U UP0, `(.L_x_42) ;  /* 0xfffffffd00007547 */ /* 0x000fea000b83ffff */
.L_x_34:
[C---:B------:R-:W-:Y:S01]  /*25f0*/  LEA R3, R11.reuse, UR21, 0x3 ;  /* 0x000000150b037c11 */ /* 0x040fe2000f8e18ff */
[----:B------:R-:W-:Y:S01]  /*2600*/  NOP ;  /* 0x0000000000007918 */ /* 0x000fe20000000000 */
[----:B-1----:R-:W-:Y:S02]  /*2610*/  SHF.L.U32 R0, R10, 0x1f, RZ ;  /* 0x0000001f0a007819 */ /* 0x002fe400000006ff */
[----:B------:R-:W-:Y:S02]  /*2620*/  LEA R4, R11, UR21, 0x4 ;  /* 0x000000150b047c11 */ /* 0x000fe4000f8e20ff */
[----:B------:R-:W1:Y:S02]  /*2630*/  SYNCS.PHASECHK.TRANS64.TRYWAIT P0, [R3+URZ+0x90], R0 ;  /* 0x00009000030075a7 */ /* 0x000e6400080011ff */
[----:B-1----:R-:W-:Y:S05]  /*2640*/  @!P0 BRA `(.L_x_43) ;  /* 0x0000006400d88947 */ /* 0x002fea0003800000 */
.L_x_145:
[----:B------:R-:W4:Y:S01]  /*2650*/  LDS.128 R4, [R4+0x120] ;  /* 0x0001200004047984 */ /* 0x000f220000000c00 */
[----:B------:R-:W-:Y:S01]  /*2660*/  UISETP.GE.AND UP0, UPT, UR42, 0x1, UPT ;  /* 0x000000012a00788c */ /* 0x000fe2000bf06270 */
[----:B------:R-:W-:Y:S01]  /*2670*/  @!PT LDS RZ, [RZ] ;  /* 0x00000000fffff984 */ /* 0x000fe20000000800 */
[----:B------:R-:W-:Y:S01]  /*2680*/  @!PT LDS RZ, [RZ] ;  /* 0x00000000fffff984 */ /* 0x000fe20000000800 */
[----:B------:R-:W-:Y:S01]  /*2690*/  @!PT LDS RZ, [RZ] ;  /* 0x00000000fffff984 */ /* 0x000fe20000000800 */
[----:B------:R-:W-:Y:S01]  /*26a0*/  @!PT LDS RZ, [RZ] ;  /* 0x00000000fffff984 */ /* 0x000fe20000000800 */
[----:B------:R1:W-:Y:S06]  /*26b0*/  MEMBAR.ALL.CTA ;  /* 0x0000000000007992 */ /* 0x0003ec0000008000 */
[----:B-1----:R-:W1:Y:S01]  /*26c0*/  FENCE.VIEW.ASYNC.S ;  /* 0x00000000000073c6 */ /* 0x002e620000000000 */
[----:B----4-:R-:W-:-:S13]  /*26d0*/  LOP3.LUT P0, RZ, R6, 0x1, RZ, 0xc0, !PT ;  /* 0x0000000106ff7812 */ /* 0x010fda000780c0ff */
[----:B-1----:R-:W-:Y:S01]  /*26e0*/  VOTEU.ANY UP1, P0 ;  /* 0x0000000000ff7886 */ /* 0x002fe20000020100 */
[----:B------:R-:W-:-:S13]  /*26f0*/  PLOP3.LUT P0, PT, PT, PT, UP1, 0x80, 0x8 ;  /* 0x000000000008781c */ /* 0x000fda0003f0f018 */
[----:B------:R-:W-:Y:S02]  /*2700*/  @P0 LOP3.LUT R0, R5, 0xffff, RZ, 0xc0, !PT ;  /* 0x0000ffff05000812 */ /* 0x000fe400078ec0ff */
[----:B--2---:R-:W-:Y:S02]  /*2710*/  @P0 MOV R2, R4 ;  /* 0x0000000400020202 */ /* 0x004fe40000000f00 */
[----:B------:R-:W-:Y:S01]  /*2720*/  @P0 R2UR UR5, R0 ;  /* 0x00000000000502ca */ /* 0x000fe200000e0000 */
[----:B------:R-:W-:Y:S01]  /*2730*/  VIADD R0, R3, 0xa0 ;  /* 0x000000a003007836 */ /* 0x000fe20000000000 */
[----:B------:R-:W-:Y:S02]  /*2740*/  @P0 SHF.R.U32.HI R4, RZ, 0x10, R5 ;  /* 0x00000010ff040819 */ /* 0x000fe40000011605 */
[----:B------:R-:W-:Y:S02]  /*2750*/  @P0 R2UR UR6, R2 ;  /* 0x00000000020602ca */ /* 0x000fe400000e0000 */
[----:B------:R-:W-:-:S02]  /*2760*/  PRMT R0, RZ, 0x654, R0 ;  /* 0x00000654ff007816 */ /* 0x000fc40000000000 */
[----:B------:R-:W-:Y:S02]  /*2770*/  @P0 R2UR UR4, R4 ;  /* 0x00000000040402ca */ /* 0x000fe400000e0000 */
[----:B------:R1:W-:Y:S03]  /*2780*/  SYNCS.ARRIVE.TRANS64.RED.A1T0 RZ, [R0+URZ], RZ ;  /* 0x000000ff00ff79a7 */ /* 0x0003e600081004ff */
[----:B------:R-:W-:-:S04]  /*2790*/  @UP1 UMOV UR41, UR5 ;  /* 0x0000000500291c82 */ /* 0x000fc80008000000 */
[----:B------:R-:W-:-:S04]  /*27a0*/  @UP1 UMOV UR43, UR6 ;  /* 0x00000006002b1c82 */ /* 0x000fc80008000000 */
[----:B------:R-:W-:Y:S01]  /*27b0*/  @UP1 UMOV UR36, UR4 ;  /* 0x0000000400241c82 */ /* 0x000fe20008000000 */
[----:B------:R-:W-:Y:S05]  /*27c0*/  BRA.U !UP0, `(.L_x_44) ;  /* 0x0000000108d47547 */ /* 0x000fea000b800000 */
[----:B------:R-:W2:Y:S01]  /*27d0*/  LDCU.128 UR12, c[0x0][0xb10] ;  /* 0x00016200ff0c77ac */ /* 0x000ea20008000c00 */
[----:B------:R-:W4:Y:S01]  /*27e0*/  LDCU UR22, c[0x0][0xb20] ;  /* 0x00016400ff1677ac */ /* 0x000f220008000800 */
[----:B------:R-:W3:Y:S01]  /*27f0*/  LDCU UR20, c[0x0][0xb0c] ;  /* 0x00016180ff1477ac */ /* 0x000ee20008000800 */
[----:B------:R-:W1:Y:S01]  /*2800*/  LDCU.64 UR8, c[0x0][0xb28] ;  /* 0x00016500ff0877ac */ /* 0x000e620008000a00 */
[----:B------:R-:W-:Y:S02]  /*2810*/  UISETP.NE.AND UP3, UPT, UR42, 0x1, UPT ;  /* 0x000000012a00788c */ /* 0x000fe4000bf65270 */
[----:B--2---:R-:W-:Y:S02]  /*2820*/  UIMAD.WIDE.U32 UR6, UR48, UR15, URZ ;  /* 0x0000000f300672a5 */ /* 0x004fe4000f8e00ff */
[----:B------:R-:W-:Y:S02]  /*2830*/  UIMAD.WIDE.U32 UR4, UR49, UR12, URZ ;  /* 0x0000000c310472a5 */ /* 0x000fe4000f8e00ff */
[----:B------:R-:W-:-:S02]  /*2840*/  UISETP.NE.AND UP0, UPT, UR14, 0x1, UPT ;  /* 0x000000010e00788c */ /* 0x000fc4000bf05270 */
[----:B------:R-:W-:Y:S01]  /*2850*/  UIMAD.WIDE.U32 UR18, UR41, UR15, URZ ;  /* 0x0000000f291272a5 */ /* 0x000fe2000f8e00ff */
[----:B------:R-:W-:Y:S02]  /*2860*/  UMOV UR6, UR7 ;  /* 0x0000000700067c82 */ /* 0x000fe40008000000 */
[----:B------:R-:W-:Y:S01]  /*2870*/  UMOV UR4, UR5 ;  /* 0x0000000500047c82 */ /* 0x000fe20008000000 */
[----:B----4-:R-:W-:Y:S02]  /*2880*/  USHF.R.U32.HI UR6, URZ, UR22, UR6 ;  /* 0x00000016ff067299 */ /* 0x010fe40008011606 */
[----:B---3--:R-:W-:Y:S02]  /*2890*/  UISETP.NE.AND UP2, UPT, UR20, 0x1, UPT ;  /* 0x000000011400788c */ /* 0x008fe4000bf45270 */
[----:B------:R-:W-:Y:S02]  /*28a0*/  USHF.R.U32.HI UR4, URZ, UR13, UR4 ;  /* 0x0000000dff047299 */ /* 0x000fe40008011604 */
[----:B------:R-:W-:-:S02]  /*28b0*/  USEL UR5, UR48, UR6, !UP0 ;  /* 0x0000000630057287 */ /* 0x000fc4000c000000 */
[----:B------:R-:W-:Y:S02]  /*28c0*/  USEL UR6, UR49, UR4, !UP2 ;  /* 0x0000000431067287 */ /* 0x000fe4000d000000 */
[----:B-1----:R-:W-:Y:S01]  /*28d0*/  UIMAD.WIDE.U32 UR10, UR5, UR8, URZ ;  /* 0x00000008050a72a5 */ /* 0x002fe2000f8e00ff */
[----:B------:R-:W-:Y:S01]  /*28e0*/  UMOV UR4, UR19 ;  /* 0x0000001300047c82 */ /* 0x000fe20008000000 */
[----:B------:R-:W-:Y:S02]  /*28f0*/  UIMAD.WIDE.U32 UR16, UR43, UR12, URZ ;  /* 0x0000000c2b1072a5 */ /* 0x000fe4000f8e00ff */
[----:B------:R-:W-:-:S03]  /*2900*/  UIMAD.WIDE.U32 UR18, UR6, UR8, URZ ;  /* 0x00000008061272a5 */ /* 0x000fc6000f8e00ff */
[----:B------:R-:W-:Y:S01]  /*2910*/  UMOV UR10, UR11 ;  /* 0x0000000b000a7c82 */ /* 0x000fe20008000000 */
[----:B------:R-:W-:Y:S02]  /*2920*/  USHF.R.U32.HI UR4, URZ, UR22, UR4 ;  /* 0x00000016ff047299 */ /* 0x000fe40008011604 */
[----:B------:R-:W-:Y:S01]  /*2930*/  @UP3 USHF.R.U32.HI UR5, URZ, UR9, UR10 ;  /* 0x00000009ff053299 */ /* 0x000fe2000801160a */
[----:B------:R-:W-:Y:S01]  /*2940*/  UMOV UR16, UR17 ;  /* 0x0000001100107c82 */ /* 0x000fe20008000000 */
[----:B------:R-:W-:Y:S01]  /*2950*/  UMOV UR18, UR19 ;  /* 0x0000001300127c82 */ /* 0x000fe20008000000 */
[----:B------:R-:W-:Y:S02]  /*2960*/  USHF.R.U32.HI UR13, URZ, UR13, UR16 ;  /* 0x0000000dff0d7299 */ /* 0x000fe40008011610 */
[----:B------:R-:W-:Y:S02]  /*2970*/  USEL UR4, UR41, UR4, !UP0 ;  /* 0x0000000429047287 */ /* 0x000fe4000c000000 */
[----:B------:R-:W-:-:S02]  /*2980*/  @UP3 USHF.R.U32.HI UR6, URZ, UR9, UR18 ;  /* 0x00000009ff063299 */ /* 0x000fc40008011612 */
[----:B------:R-:W-:Y:S02]  /*2990*/  UIMAD UR7, UR42, UR5, URZ ;  /* 0x000000052a0772a4 */ /* 0x000fe4000f8e02ff */
[----:B------:R-:W-:Y:S02]  /*29a0*/  USEL UR5, UR43, UR13, !UP2 ;  /* 0x0000000d2b057287 */ /* 0x000fe4000d000000 */
[----:B------:R-:W-:Y:S02]  /*29b0*/  UIMAD UR10, UR42, UR6, URZ ;  /* 0x000000062a0a72a4 */ /* 0x000fe4000f8e02ff */
[----:B------:R-:W-:Y:S02]  /*29c0*/  UISETP.GE.AND UP0, UPT, UR4, UR7, UPT ;  /* 0x000000070400728c */ /* 0x000fe4000bf06270 */
[----:B------:R-:W-:Y:S02]  /*29d0*/  UIMAD.WIDE.U32 UR12, UR4, UR8, URZ ;  /* 0x00000008040c72a5 */ /* 0x000fe4000f8e00ff */
[----:B------:R-:W-:-:S02]  /*29e0*/  UISETP.GE.OR UP0, UPT, UR5, UR10, UP0 ;  /* 0x0000000a0500728c */ /* 0x000fc40008706670 */
        /* <DEDUP_REMOVED lines=19> */
.L_x_44:
[----:B------:R-:W2:Y:S02]  /*2b20*/  LDCU UR4, c[0x0][0xb30] ;  /* 0x00016600ff0477ac */ /* 0x000ea40008000800 */
[----:B--2---:R-:W-:-:S09]  /*2b30*/  UISETP.NE.AND UP0, UPT, UR4, 0x1, UPT ;  /* 0x000000010400788c */ /* 0x004fd2000bf05270 */
[----:B------:R-:W-:Y:S05]  /*2b40*/  BRA.U UP0, `(.L_x_45) ;  /* 0x0000000100447547 */ /* 0x000fea000b800000 */
[----:B------:R-:W2:Y:S01]  /*2b50*/  LDCU.128 UR8, c[0x0][0xb10] ;  /* 0x00016200ff0877ac */ /* 0x000ea20008000c00 */
[----:B------:R-:W4:Y:S01]  /*2b60*/  LDCU UR12, c[0x0][0xb0c] ;  /* 0x00016180ff0c77ac */ /* 0x000f220008000800 */
[----:B------:R-:W1:Y:S01]  /*2b70*/  LDCU UR13, c[0x0][0xb20] ;  /* 0x00016400ff0d77ac */ /* 0x000e620008000800 */
[----:B--2---:R-:W-:Y:S02]  /*2b80*/  UIMAD.WIDE.U32 UR6, UR43, UR8, URZ ;  /* 0x000000082b0672a5 */ /* 0x004fe4000f8e00ff */
[----:B------:R-:W-:Y:S02]  /*2b90*/  UIMAD.WIDE.U32 UR4, UR41, UR11, URZ ;  /* 0x0000000b290472a5 */ /* 0x000fe4000f8e00ff */
[----:B----4-:R-:W-:Y:S02]  /*2ba0*/  UISETP.NE.AND UP2, UPT, UR12, 0x1, UPT ;  /* 0x000000010c00788c */ /* 0x010fe4000bf45270 */
[----:B------:R-:W-:Y:S01]  /*2bb0*/  UISETP.NE.AND UP0, UPT, UR10, 0x1, UPT ;  /* 0x000000010a00788c */ /* 0x000fe2000bf05270 */
[----:B------:R-:W-:-:S02]  /*2bc0*/  UMOV UR6, UR7 ;  /* 0x0000000700067c82 */ /* 0x000fc40008000000 */
[----:B------:R-:W-:Y:S01]  /*2bd0*/  UMOV UR4, UR5 ;  /* 0x0000000500047c82 */ /* 0x000fe20008000000 */
[----:B------:R-:W-:Y:S02]  /*2be0*/  USHF.R.U32.HI UR9, URZ, UR9, UR6 ;  /* 0x00000009ff097299 */ /* 0x000fe40008011606 */
[----:B-1----:R-:W-:Y:S02]  /*2bf0*/  USHF.R.U32.HI UR4, URZ, UR13, UR4 ;  /* 0x0000000dff047299 */ /* 0x002fe40008011604 */
[----:B------:R-:W-:Y:S02]  /*2c00*/  USEL UR5, UR43, UR9, !UP2 ;  /* 0x000000092b057287 */ /* 0x000fe4000d000000 */
[----:B------:R-:W-:-:S04]  /*2c10*/  USEL UR4, UR41, UR4, !UP0 ;  /* 0x0000000429047287 */ /* 0x000fc8000c000000 */
[----:B------:R-:W-:Y:S02]  /*2c20*/  UIADD3 UR6, UPT, UPT, UR5, -UR4, URZ ;  /* 0x8000000405067290 */ /* 0x000fe4000fffe0ff */
[----:B------:R-:W-:Y:S02]  /*2c30*/  UIADD3 UR4, UPT, UPT, -UR5, UR4, URZ ;  /* 0x0000000405047290 */ /* 0x000fe4000fffe1ff */
[----:B------:R-:W-:Y:S02]  /*2c40*/  UIMAD UR41, UR6, UR10, UR41 ;  /* 0x0000000a062972a4 */ /* 0x000fe4000f8e0229 */
[----:B------:R-:W-:-:S12]  /*2c50*/  UIMAD UR43, UR4, UR12, UR43 ;  /* 0x0000000c042b72a4 */ /* 0x000fd8000f8e022b */
.L_x_45:
[----:B------:R-:W-:Y:S01]  /*2c60*/  VIADD R11, R11, 0x1 ;  /* 0x000000010b0b7836 */ /* 0x000fe20000000000 */
[----:B------:R-:W-:Y:S01]  /*2c70*/  R2UR UR4, R51 ;  /* 0x00000000330472ca */ /* 0x000fe200000e0000 */
[----:B------:R-:W-:Y:S01]  /*2c80*/  UIADD3 UR16, UPT, UPT, UR43, UR63, URZ ;  /* 0x0000003f2b107290 */ /* 0x000fe2000fffe0ff */
[----:B------:R-:W-:Y:S02]  /*2c90*/  PLOP3.LUT P2, PT, PT, PT, PT, 0x80, 0x8 ;  /* 0x000000000008781c */ /* 0x000fe40003f4f070 */
[----:B------:R-:W-:-:S04]  /*2ca0*/  ISETP.NE.AND P0, PT, R11, 0x2, PT ;  /* 0x000000020b00780c */ /* 0x000fc80003f05270 */
[----:B-1----:R-:W-:Y:S02]  /*2cb0*/  SEL R0, RZ, 0x1, P0 ;  /* 0x00000001ff007807 */ /* 0x002fe40000000000 */
[----:B------:R-:W-:Y:S02]  /*2cc0*/  SEL R11, R11, RZ, P0 ;  /* 0x000000ff0b0b7207 */ /* 0x000fe40000000000 */
[----:B------:R-:W-:Y:S01]  /*2cd0*/  LOP3.LUT R10, R10, R0, RZ, 0x3c, !PT ;  /* 0x000000000a0a7212 */ /* 0x000fe200078e3cff */
[----:B------:R-:W-:Y:S01]  /*2ce0*/  UIADD3 UR20, UPT, UPT, UR41, UR4, URZ ;  /* 0x0000000429147290 */ /* 0x000fe2000fffe0ff */
[----:B------:R-:W-:Y:S11]  /*2cf0*/  BRA.U UP1, `(.L_x_46) ;  /* 0xffffffed01a47547 */ /* 0x000ff6000b83ffff */
[----:B------:R-:W-:Y:S01]  /*2d00*/  UIADD3 UR21, UPT, UPT, UR21, 0x20, URZ ;  /* 0x0000002015157890 */ /* 0x000fe2000fffe0ff */
[----:B------:R-:W-:-:S03]  /*2d10*/  SHF.L.U32 R2, R12, 0x1f, RZ ;  /* 0x0000001f0c027819 */ /* 0x000fc600000006ff */
[----:B------:R-:W-:-:S09]  /*2d20*/  ULEA UR4, UR29, UR21, 0x3 ;  /* 0x000000151d047291 */ /* 0x000fd2000f8e18ff */
[----:B------:R-:W1:Y:S02]  /*2d30*/  SYNCS.PHASECHK.TRANS64.TRYWAIT P0, [UR4], R2 ;  /* 0x00000002ff0075a7 */ /* 0x000e640008001104 */
[----:B-1----:R-:W-:Y:S05]  /*2d40*/  @!P0 BRA `(.L_x_47) ;  /* 0x00000060002c8947 */ /* 0x002fea0003800000 */
.L_x_147:
[----:B------:R-:W-:-:S04]  /*2d50*/  UIADD3 UR4, UPT, UPT, UR29, 0x1, URZ ;  /* 0x000000011d047890 */ /* 0x000fc8000fffe0ff */
[----:B------:R-:W-:-:S04]  /*2d60*/  UISETP.NE.AND UP0, UPT, UR4, 0x4, UPT ;  /* 0x000000040400788c */ /* 0x000fc8000bf05270 */
[----:B------:R-:W-:Y:S02]  /*2d70*/  USEL UR6, URZ, 0x1, UP0 ;  /* 0x00000001ff067887 */ /* 0x000fe40008000000 */
[----:B------:R-:W-:-:S04]  /*2d80*/  USEL UR4, UR4, URZ, UP0 ;  /* 0x000000ff04047287 */ /* 0x000fc80008000000 */
[----:B------:R-:W-:Y:S01]  /*2d90*/  ULEA UR5, UR4, UR21, 0x3 ;  /* 0x0000001504057291 */ /* 0x000fe2000f8e18ff */
[----:B-1----:R-:W-:-:S04]  /*2da0*/  LOP3.LUT R2, R12, UR6, RZ, 0x3c, !PT ;  /* 0x000000060c027c12 */ /* 0x002fc8000f8e3cff */
[----:B------:R-:W-:-:S04]  /*2db0*/  SHF.L.U32 R3, R2, 0x1f, RZ ;  /* 0x0000001f02037819 */ /* 0x000fc800000006ff */
[----:B------:R-:W1:Y:S02]  /*2dc0*/  SYNCS.PHASECHK.TRANS64.TRYWAIT P0, [UR5], R3 ;  /* 0x00000003ff0075a7 */ /* 0x000e640008001105 */
[----:B-1----:R-:W-:Y:S05]  /*2dd0*/  @!P0 BRA `(.L_x_48) ;  /* 0x0000006000208947 */ /* 0x002fea0003800000 */
.L_x_149:
[----:B------:R-:W-:-:S04]  /*2de0*/  UIADD3 UR4, UPT, UPT, UR4, 0x1, URZ ;  /* 0x0000000104047890 */ /* 0x000fc8000fffe0ff */
[----:B------:R-:W-:-:S04]  /*2df0*/  UISETP.NE.AND UP0, UPT, UR4, 0x4, UPT ;  /* 0x000000040400788c */ /* 0x000fc8000bf05270 */
[----:B------:R-:W-:Y:S02]  /*2e00*/  USEL UR6, URZ, 0x1, UP0 ;  /* 0x00000001ff067887 */ /* 0x000fe40008000000 */
[----:B------:R-:W-:-:S04]  /*2e10*/  USEL UR4, UR4, URZ, UP0 ;  /* 0x000000ff04047287 */ /* 0x000fc80008000000 */
[----:B------:R-:W-:Y:S01]  /*2e20*/  ULEA UR5, UR4, UR21, 0x3 ;  /* 0x0000001504057291 */ /* 0x000fe2000f8e18ff */
[----:B------:R-:W-:-:S04]  /*2e30*/  LOP3.LUT R2, R2, UR6, RZ, 0x3c, !PT ;  /* 0x0000000602027c12 */ /* 0x000fc8000f8e3cff */
[----:B-1----:R-:W-:-:S04]  /*2e40*/  SHF.L.U32 R3, R2, 0x1f, RZ ;  /* 0x0000001f02037819 */ /* 0x002fc800000006ff */
[----:B------:R-:W1:Y:S02]  /*2e50*/  SYNCS.PHASECHK.TRANS64.TRYWAIT P0, [UR5], R3 ;  /* 0x00000003ff0075a7 */ /* 0x000e640008001105 */
[----:B-1----:R-:W-:Y:S05]  /*2e60*/  @!P0 BRA `(.L_x_49) ;  /* 0x0000006000148947 */ /* 0x002fea0003800000 */
.L_x_151:
[----:B------:R-:W-:-:S04]  /*2e70*/  UIADD3 UR4, UPT, UPT, UR4, 0x1, URZ ;  /* 0x0000000104047890 */ /* 0x000fc8000fffe0ff */
[----:B------:R-:W-:-:S04]  /*2e80*/  UISETP.NE.AND UP0, UPT, UR4, 0x4, UPT ;  /* 0x000000040400788c */ /* 0x000fc8000bf05270 */
[----:B------:R-:W-:Y:S02]  /*2e90*/  USEL UR5, URZ, 0x1, UP0 ;  /* 0x00000001ff057887 */ /* 0x000fe40008000000 */
[----:B------:R-:W-:-:S04]  /*2ea0*/  USEL UR4, UR4, URZ, UP0 ;  /* 0x000000ff04047287 */ /* 0x000fc80008000000 */
[----:B------:R-:W-:Y:S01]  /*2eb0*/  ULEA UR4, UR4, UR21, 0x3 ;  /* 0x0000001504047291 */ /* 0x000fe2000f8e18ff */
[----:B------:R-:W-:-:S04]  /*2ec0*/  LOP3.LUT R2, R2, UR5, RZ, 0x3c, !PT ;  /* 0x0000000502027c12 */ /* 0x000fc8000f8e3cff */
[----:B------:R-:W-:Y:S01]  /*2ed0*/  SHF.L.U32 R2, R2, 0x1f, RZ ;  /* 0x0000001f02027819 */ /* 0x000fe200000006ff */
[----:B-1----:R-:W-:-:S07]  /*2ee0*/  IMAD.U32 R0, RZ, RZ, UR4 ;  /* 0x00000004ff007e24 */ /* 0x002fce000f8e00ff */
.L_x_50:
[----:B-1----:R1:W2:Y:S02]  /*2ef0*/  SYNCS.PHASECHK.TRANS64.TRYWAIT P0, [R0+URZ], R2 ;  /* 0x00000002000075a7 */ /* 0x0022a400080011ff */
[----:B--2---:R-:W-:Y:S05]  /*2f00*/  @!P0 NANOSLEEP.SYNCS 0x989680 ;  /* 0x009896800000895d */ /* 0x004fea0003900000 */
[----:B------:R-:W2:Y:S02]  /*2f10*/  @!P0 SYNCS.PHASECHK.TRANS64 P0, [R0+URZ], R2 ;  /* 0x00000002000085a7 */ /* 0x000ea400080010ff */
[----:B--2---:R-:W-:Y:S05]  /*2f20*/  @P0 EXIT ;  /* 0x000000000000094d */ /* 0x004fea0003800000 */
[----:B------:R-:W-:Y:S05]  /*2f30*/  BRA `(.L_x_50) ;  /* 0xfffffffc00ec7947 */ /* 0x000fea000383ffff */
.L_x_22:
[----:B------:R-:W-:-:S04]  /*2f40*/  UISETP.NE.AND UP0, UPT, UR52, URZ, UPT ;  /* 0x000000ff3400728c */ /* 0x000fc8000bf05270 */
[----:B------:R-:W-:-:S09]  /*2f50*/  UISETP.NE.OR UP0, UPT, UR17, 0x1, UP0 ;  /* 0x000000011100788c */ /* 0x000fd20008705670 */
[----:B------:R-:W-:Y:S05]  /*2f60*/  BRA.U UP0, `(.L_x_51) ;  /* 0x0000000500487547 */ /* 0x000fea000b800000 */
[----:B------:R-:W-:Y:S01]  /*2f70*/  ISETP.GE.U32.AND P2, PT, R0, 0x10, PT ;  /* 0x000000100000780c */ /* 0x000fe20003f46070 */
[----:B------:R-:W-:Y:S01]  /*2f80*/  IMAD.MOV.U32 R12, RZ, RZ, 0x1 ;  /* 0x00000001ff0c7424 */ /* 0x000fe200078e00ff */
[----:B------:R-:W-:Y:S02]  /*2f90*/  CS2R R10, SRZ ;  /* 0x00000000000a7805 */ /* 0x000fe4000001ff00 */
[----:B------:R-:W-:Y:S01]  /*2fa0*/  CS2R R8, SRZ ;  /* 0x0000000000087805 */ /* 0x000fe2000001ff00 */
[----:B------:R-:W-:Y:S01]  /*2fb0*/  UMOV UR6, 0x400 ;  /* 0x0000040000067882 */ /* 0x000fe20000000000 */
[----:B------:R-:W-:Y:S01]  /*2fc0*/  UMOV UR5, URZ ;  /* 0x000000ff00057c82 */ /* 0x000fe20008000000 */
[----:B------:R-:W-:-:S12]  /*2fd0*/  ULEA UR6, UR52, UR6, 0x18 ;  /* 0x0000000634067291 */ /* 0x000fd8000f8ec0ff */
.L_x_55:
[----:B------:R-:W-:Y:S02]  /*2fe0*/  LEA R2, R8, UR6, 0x3 ;  /* 0x0000000608027c11 */ /* 0x000fe4000f8e18ff */
[----:B------:R-:W-:-:S03]  /*2ff0*/  SHF.L.U32 R4, R9, 0x1f, RZ ;  /* 0x0000001f09047819 */ /* 0x000fc600000006ff */
[----:B------:R-:W-:Y:S01]  /*3000*/  VIADD R5, R2, 0x100 ;  /* 0x0000010002057836 */ /* 0x000fe20000000000 */
[----:B------:R-:W1:Y:S02]  /*3010*/  SYNCS.PHASECHK.TRANS64.TRYWAIT P0, [R2+URZ+0xf0], R4 ;  /* 0x0000f004020075a7 */ /* 0x000e6400080011ff */
[----:B-1----:R-:W-:Y:S05]  /*3020*/  @!P0 BRA `(.L_x_52) ;  /* 0x0000005c00bc8947 */ /* 0x002fea0003800000 */
.L_x_152:
[----:B------:R-:W-:Y:S01]  /*3030*/  ULEA UR4, UR5, UR6, 0x3 ;  /* 0x0000000605047291 */ /* 0x000fe2000f8e18ff */
[----:B-1----:R-:W-:Y:S01]  /*3040*/  PRMT R2, RZ, 0x654, R5 ;  /* 0x00000654ff027816 */ /* 0x002fe20000000005 */
[----:B------:R-:W-:Y:S01]  /*3050*/  @!P2 IMAD.MOV.U32 R4, RZ, RZ, 0x10 ;  /* 0x00000010ff04a424 */ /* 0x000fe200078e00ff */
[----:B------:R-:W-:Y:S01]  /*3060*/  SHF.L.U32 R5, R12, 0x1f, RZ ;  /* 0x0000001f0c057819 */ /* 0x000fe200000006ff */
[----:B------:R-:W-:Y:S01]  /*3070*/  UIADD3 UR7, UPT, UPT, UR4, 0x90, URZ ;  /* 0x0000009004077890 */ /* 0x000fe2000fffe0ff */
[----:B------:R1:W-:Y:S05]  /*3080*/  SYNCS.ARRIVE.TRANS64.RED.A1T0 RZ, [R2+URZ], RZ ;  /* 0x000000ff02ff79a7 */ /* 0x0003ea00081004ff */
[----:B------:R-:W-:Y:S01]  /*3090*/  IMAD.U32 R6, RZ, RZ, UR7 ;  /* 0x00000007ff067e24 */ /* 0x000fe2000f8e00ff */
[----:B------:R-:W2:Y:S04]  /*30a0*/  SYNCS.PHASECHK.TRANS64.TRYWAIT P0, [UR4+0xa0], R5 ;  /* 0x0000a005ff0075a7 */ /* 0x000ea80008001104 */
[----:B------:R-:W-:Y:S01]  /*30b0*/  PRMT R6, R0, 0x654, R6 ;  /* 0x0000065400067816 */ /* 0x000fe20000000006 */
[----:B-12---:R-:W-:Y:S06]  /*30c0*/  @!P0 BRA `(.L_x_53) ;  /* 0x0000005c00a88947 */ /* 0x006fec0003800000 */
.L_x_154:
[----:B------:R-:W-:Y:S01]  /*30d0*/  ULEA UR8, UR5, UR6, 0x4 ;  /* 0x0000000605087291 */ /* 0x000fe2000f8e20ff */
[----:B------:R-:W-:Y:S01]  /*30e0*/  SEL R3, R6, R3, !P2 ;  /* 0x0000000306037207 */ /* 0x000fe20005000000 */
[----:B------:R-:W-:Y:S01]  /*30f0*/  UIADD3 UR9, UPT, UPT, UR4, 0x90, URZ ;  /* 0x0000009004097890 */ /* 0x000fe2000fffe0ff */
[----:B-1----:R-:W-:Y:S01]  /*3100*/  LEA R2, R11, UR6, 0x3 ;  /* 0x000000060b027c11 */ /* 0x002fe2000f8e18ff */
[----:B------:R-:W-:Y:S01]  /*3110*/  UIADD3 UR8, UPT, UPT, UR8, 0x120, URZ ;  /* 0x0000012008087890 */ /* 0x000fe2000fffe0ff */
[----:B------:R1:W-:Y:S01]  /*3120*/  @!P2 SYNCS.ARRIVE.TRANS64.RED RZ, [R3+URZ], R4 ;  /* 0x0000000403ffa9a7 */ /* 0x0003e200080004ff */
[----:B------:R-:W-:Y:S01]  /*3130*/  UIADD3 UR4, UPT, UPT, UR5, 0x1, URZ ;  /* 0x0000000105047890 */ /* 0x000fe2000fffe0ff */
[----:B------:R-:W-:-:S03]  /*3140*/  VIADD R8, R8, 0x1 ;  /* 0x0000000108087836 */ /* 0x000fc60000000000 */
[----:B------:R-:W-:Y:S02]  /*3150*/  UISETP.NE.AND UP0, UPT, UR4, 0x2, UPT ;  /* 0x000000020400788c */ /* 0x000fe4000bf05270 */
[----:B------:R-:W-:Y:S01]  /*3160*/  ISETP.NE.AND P0, PT, R8, 0x2, PT ;  /* 0x000000020800780c */ /* 0x000fe20003f05270 */
[----:B------:R-:W-:Y:S06]  /*3170*/  UGETNEXTWORKID.BROADCAST [UR8], [UR9] ;  /* 0x00000000080073ca */ /* 0x000fec0008000100 */
[----:B------:R-:W-:Y:S02]  /*3180*/  USEL UR7, URZ, 0x1, UP0 ;  /* 0x00000001ff077887 */ /* 0x000fe40008000000 */
[----:B------:R-:W-:-:S04]  /*3190*/  USEL UR5, UR4, URZ, UP0 ;  /* 0x000000ff04057287 */ /* 0x000fc80008000000 */
[----:B------:R-:W-:Y:S02]  /*31a0*/  LOP3.LUT R12, R12, UR7, RZ, 0x3c, !PT ;  /* 0x000000070c0c7c12 */ /* 0x000fe4000f8e3cff */
[----:B-1----:R-:W-:-:S04]  /*31b0*/  SHF.L.U32 R4, R10, 0x1f, RZ ;  /* 0x0000001f0a047819 */ /* 0x002fc800000006ff */
[----:B------:R-:W1:Y:S02]  /*31c0*/  SYNCS.PHASECHK.TRANS64.TRYWAIT P1, [R2+URZ+0x90], R4 ;  /* 0x00009004020075a7 */ /* 0x000e6400080211ff */
[----:B-1----:R-:W-:Y:S05]  /*31d0*/  @!P1 BRA `(.L_x_54) ;  /* 0x0000005c007c9947 */ /* 0x002fea0003800000 */
.L_x_155:
[C---:B-1----:R-:W-:Y:S01]  /*31e0*/  LEA R4, R11.reuse, UR6, 0x4 ;  /* 0x000000060b047c11 */ /* 0x042fe2000f8e20ff */
[----:B------:R-:W-:Y:S01]  /*31f0*/  VIADD R2, R2, 0xa0 ;  /* 0x000000a002027836 */ /* 0x000fe20000000000 */
[----:B------:R-:W-:Y:S01]  /*3200*/  SEL R8, R8, RZ, P0 ;  /* 0x000000ff08087207 */ /* 0x000fe20000000000 */
[----:B------:R-:W-:-:S03]  /*3210*/  VIADD R11, R11, 0x1 ;  /* 0x000000010b0b7836 */ /* 0x000fc60000000000 */
[----:B------:R-:W1:Y:S01]  /*3220*/  LDS.128 R4, [R4+0x120] ;  /* 0x0001200004047984 */ /* 0x000e620000000c00 */
[----:B------:R-:W-:Y:S02]  /*3230*/  PRMT R2, RZ, 0x654, R2 ;  /* 0x00000654ff027816 */ /* 0x000fe40000000002 */
[C---:B------:R-:W-:Y:S01]  /*3240*/  ISETP.NE.AND P1, PT, R11.reuse, 0x2, PT ;  /* 0x000000020b00780c */ /* 0x040fe20003f25270 */
[----:B------:R-:W-:Y:S01]  /*3250*/  @!PT LDS RZ, [RZ] ;  /* 0x00000000fffff984 */ /* 0x000fe20000000800 */
[----:B------:R-:W-:Y:S01]  /*3260*/  @!PT LDS RZ, [RZ] ;  /* 0x00000000fffff984 */ /* 0x000fe20000000800 */
[----:B------:R-:W-:Y:S01]  /*3270*/  @!PT LDS RZ, [RZ] ;  /* 0x00000000fffff984 */ /* 0x000fe20000000800 */
[----:B------:R-:W-:Y:S01]  /*3280*/  @!PT LDS RZ, [RZ] ;  /* 0x00000000fffff984 */ /* 0x000fe20000000800 */
[----:B------:R2:W-:Y:S06]  /*3290*/  MEMBAR.ALL.CTA ;  /* 0x0000000000007992 */ /* 0x0005ec0000008000 */
[----:B--2---:R-:W2:Y:S01]  /*32a0*/  FENCE.VIEW.ASYNC.S ;  /* 0x00000000000073c6 */ /* 0x004ea20000000000 */
[----:B------:R-:W-:Y:S01]  /*32b0*/  SEL R11, R11, RZ, P1 ;  /* 0x000000ff0b0b7207 */ /* 0x000fe20000800000 */
[----:B--2---:R2:W-:Y:S01]  /*32c0*/  SYNCS.ARRIVE.TRANS64.RED.A1T0 RZ, [R2+URZ], RZ ;  /* 0x000000ff02ff79a7 */ /* 0x0045e200081004ff */
[----:B-1----:R-:W-:-:S02]  /*32d0*/  LOP3.LUT P3, RZ, R6, 0x1, RZ, 0xc0, !PT ;  /* 0x0000000106ff7812 */ /* 0x002fc4000786c0ff */
[----:B------:R-:W-:-:S04]  /*32e0*/  SEL R4, RZ, 0x1, P1 ;  /* 0x00000001ff047807 */ /* 0x000fc80000800000 */
[----:B------:R-:W-:Y:S02]  /*32f0*/  LOP3.LUT R10, R10, R4, RZ, 0x3c, !PT ;  /* 0x000000040a0a7212 */ /* 0x000fe400078e3cff */
[----:B--2---:R-:W-:-:S04]  /*3300*/  SEL R2, RZ, 0x1, P0 ;  /* 0x00000001ff027807 */ /* 0x004fc80000000000 */
[----:B------:R-:W-:Y:S01]  /*3310*/  LOP3.LUT R9, R9, R2, RZ, 0x3c, !PT ;  /* 0x0000000209097212 */ /* 0x000fe200078e3cff */
[----:B------:R-:W-:Y:S06]  /*3320*/  @P3 BRA `(.L_x_55) ;  /* 0xfffffffc002c3947 */ /* 0x000fec000383ffff */
[----:B------:R-:W-:Y:S01]  /*3330*/  ULEA UR4, UR5, UR6, 0x3 ;  /* 0x0000000605047291 */ /* 0x000fe2000f8e18ff */
[----:B------:R-:W-:-:S08]  /*3340*/  SHF.L.U32 R2, R12, 0x1f, RZ ;  /* 0x0000001f0c027819 */ /* 0x000fd000000006ff */
[----:B------:R-:W1:Y:S02]  /*3350*/  SYNCS.PHASECHK.TRANS64 P0, [UR4+0xa0], R2 ;  /* 0x0000a002ff0075a7 */ /* 0x000e640008001004 */
[----:B-1----:R-:W-:Y:S05]  /*3360*/  @P0 BRA `(.L_x_56) ;  /* 0x0000000000080947 */ /* 0x002fea0003800000 */
[----:B------:R-:W1:Y:S02]  /*3370*/  SYNCS.PHASECHK.TRANS64.TRYWAIT P0, [UR4+0xa0], R2 ;  /* 0x0000a002ff0075a7 */ /* 0x000e640008001104 */
[----:B-1----:R-:W-:Y:S05]  /*3380*/  @!P0 BRA `(.L_x_57) ;  /* 0x0000005c00248947 */ /* 0x002fea0003800000 */
.L_x_56:
[----:B------:R-:W-:-:S04]  /*3390*/  UIADD3 UR7, UPT, UPT, UR5, 0x1, URZ ;  /* 0x0000000105077890 */ /* 0x000fc8000fffe0ff */
[----:B------:R-:W-:-:S04]  /*33a0*/  UISETP.NE.AND UP0, UPT, UR7, 0x2, UPT ;  /* 0x000000020700788c */ /* 0x000fc8000bf05270 */
[----:B------:R-:W-:Y:S02]  /*33b0*/  USEL UR8, URZ, 0x1, UP0 ;  /* 0x00000001ff087887 */ /* 0x000fe40008000000 */
[----:B------:R-:W-:-:S04]  /*33c0*/  USEL UR7, UR7, URZ, UP0 ;  /* 0x000000ff07077287 */ /* 0x000fc80008000000 */
[----:B------:R-:W-:Y:S01]  /*33d0*/  ULEA UR7, UR7, UR6, 0x3 ;  /* 0x0000000607077291 */ /* 0x000fe2000f8e18ff */
[----:B-1----:R-:W-:-:S04]  /*33e0*/  LOP3.LUT R2, R12, UR8, RZ, 0x3c, !PT ;  /* 0x000000080c027c12 */ /* 0x002fc8000f8e3cff */
[----:B------:R-:W-:-:S04]  /*33f0*/  SHF.L.U32 R0, R2, 0x1f, RZ ;  /* 0x0000001f02007819 */ /* 0x000fc800000006ff */
[----:B------:R-:W1:Y:S02]  /*3400*/  SYNCS.PHASECHK.TRANS64 P0, [UR7+0xa0], R0 ;  /* 0x0000a000ff0075a7 */ /* 0x000e640008001007 */
[----:B-1----:R-:W-:Y:S05]  /*3410*/  @P0 EXIT ;  /* 0x000000000000094d */ /* 0x002fea0003800000 */
[----:B------:R-:W-:Y:S02]  /*3420*/  SHF.L.U32 R2, R2, 0x1f, RZ ;  /* 0x0000001f02027819 */ /* 0x000fe400000006ff */
[----:B------:R-:W-:-:S07]  /*3430*/  MOV R0, UR7 ;  /* 0x0000000700007c02 */ /* 0x000fce0008000f00 */
.L_x_58:
[----:B-1----:R1:W2:Y:S02]  /*3440*/  SYNCS.PHASECHK.TRANS64.TRYWAIT P0, [R0+URZ+0xa0], R2 ;  /* 0x0000a002000075a7 */ /* 0x0022a400080011ff */
[----:B--2---:R-:W-:Y:S05]  /*3450*/  @!P0 NANOSLEEP.SYNCS 0x989680 ;  /* 0x009896800000895d */ /* 0x004fea0003900000 */
[----:B------:R-:W2:Y:S02]  /*3460*/  @!P0 SYNCS.PHASECHK.TRANS64 P0, [R0+URZ+0xa0], R2 ;  /* 0x0000a002000085a7 */ /* 0x000ea400080010ff */
[----:B--2---:R-:W-:Y:S05]  /*3470*/  @P0 EXIT ;  /* 0x000000000000094d */ /* 0x004fea0003800000 */
[----:B------:R-:W-:Y:S05]  /*3480*/  BRA `(.L_x_58) ;  /* 0xfffffffc00ec7947 */ /* 0x000fea000383ffff */
.L_x_51:
[----:B------:R-:W-:Y:S05]  /*3490*/  BRA.U UP4, `(.L_x_59) ;  /* 0x0000001104447547 */ /* 0x000fea000b800000 */
[----:B------:R-:W-:Y:S01]  /*34a0*/  UMOV UR4, 0x40 ;  /* 0x0000004000047882 */ /* 0x000fe20000000000 */
[----:B------:R-:W-:Y:S01]  /*34b0*/  NOP ;  /* 0x0000000000007918 */ /* 0x000fe20000000000 */
[----:B------:R-:W-:Y:S01]  /*34c0*/  ULEA UR5, UR52, UR4, 0x18 ;  /* 0x0000000434057291 */ /* 0x000fe2000f8ec0ff */
[----:B------:R-:W-:Y:S02]  /*34d0*/  UMOV UR6, 0x400 ;  /* 0x0000040000067882 */ /* 0x000fe40000000000 */
[----:B------:R-:W-:-:S06]  /*34e0*/  ULEA UR6, UR52, UR6, 0x18 ;  /* 0x0000000634067291 */ /* 0x000fcc000f8ec0ff */
[----:B------:R-:W1:Y:S02]  /*34f0*/  LDS.U8 R0, [UR5+0x1c] ;  /* 0x00001c05ff007984 */ /* 0x000e640008000000 */
[----:B-1----:R-:W-:-:S13]  /*3500*/  ISETP.NE.AND P0, PT, R0, RZ, PT ;  /* 0x000000ff0000720c */ /* 0x002fda0003f05270 */
[----:B------:R-:W-:Y:S05]  /*3510*/  @P0 BRA `(.L_x_60) ;  /* 0x0000000000580947 */ /* 0x000fea0003800000 */
[----:B------:R-:W-:-:S13]  /*3520*/  ELECT P0, URZ, PT ;  /* 0x0000000000ff782f */ /* 0x000fda0003800000 */
[----:B------:R-:W-:Y:S05]  /*3530*/  @!P0 BRA `(.L_x_61) ;  /* 0x0000000000608947 */ /* 0x000fea0003800000 */
[----:B------:R-:W-:Y:S01]  /*3540*/  UMOV UR4, 0x10 ;  /* 0x0000001000047882 */ /* 0x000fe20000000000 */
[----:B------:R-:W-:Y:S01]  /*3550*/  HFMA2 R0, -RZ, RZ, 0, 5.9604644775390625e-08 ;  /* 0x00000001ff007431 */ /* 0x000fe200000001ff */
[----:B------:R-:W-:-:S03]  /*3560*/  MOV R3, 0xffff ;  /* 0x0000ffff00037802 */ /* 0x000fc60000000f00 */
[----:B------:R-:W-:Y:S04]  /*3570*/  DEPBAR.LE SB1, 0x36 ;  /* 0x00009d800000791a */ /* 0x000fe80000000000 */
[----:B------:R-:W1:Y:S02]  /*3580*/  UTCATOMSWS.FIND_AND_SET.ALIGN UP0, UR4, UR4 ;  /* 0x00000004000475e3 */ /* 0x000e640008000800 */
[----:B-1----:R-:W-:Y:S01]  /*3590*/  MOV R4, UR4 ;  /* 0x0000000400047c02 */ /* 0x002fe20008000f00 */
[----:B------:R-:W-:Y:S06]  /*35a0*/  BRA.U UP0, `(.L_x_62) ;  /* 0x0000000100187547 */ /* 0x000fec000b800000 */
.L_x_63:
[----:B------:R-:W-:Y:S05]  /*35b0*/  NANOSLEEP 0x64 ;  /* 0x000000640000795d */ /* 0x000fea0003800000 */
[----:B------:R-:W-:-:S05]  /*35c0*/  UMOV UR4, 0x10 ;  /* 0x0000001000047882 */ /* 0x000fca0000000000 */
[----:B------:R-:W-:Y:S04]  /*35d0*/  DEPBAR.LE SB1, 0x36 ;  /* 0x00009d800000791a */ /* 0x000fe80000000000 */
[----:B------:R-:W1:Y:S02]  /*35e0*/  UTCATOMSWS.FIND_AND_SET.ALIGN UP0, UR4, UR4 ;  /* 0x00000004000475e3 */ /* 0x000e640008000800 */
[----:B-1----:R-:W-:Y:S01]  /*35f0*/  MOV R4, UR4 ;  /* 0x0000000400047c02 */ /* 0x002fe20008000f00 */
[----:B------:R-:W-:Y:S05]  /*3600*/  BRA.U !UP0, `(.L_x_63) ;  /* 0xfffffffd08e87547 */ /* 0x000fea000b83ffff */
.L_x_62:
[-C--:B------:R-:W-:Y:S02]  /*3610*/  SHF.L.U32 R3, R3, R4.reuse, RZ ;  /* 0x0000000403037219 */ /* 0x080fe400000006ff */
[----:B------:R-:W-:Y:S01]  /*3620*/  SHF.L.U32 R0, R0, R4, RZ ;  /* 0x0000000400007219 */ /* 0x000fe200000006ff */
[----:B------:R-:W-:Y:S02]  /*3630*/  IMAD.SHL.U32 R4, R4, 0x20, RZ ;  /* 0x0000002004047824 */ /* 0x000fe400078e00ff */
[----:B------:R1:W-:Y:S04]  /*3640*/  ATOMS.OR RZ, [UR5+0x14], R3 ;  /* 0x00001403ffff798c */ /* 0x0003e8000b000005 */
[----:B------:R1:W-:Y:S04]  /*3650*/  ATOMS.OR RZ, [UR5+0x18], R0 ;  /* 0x00001800ffff798c */ /* 0x0003e8000b000005 */
[----:B------:R1:W-:Y:S01]  /*3660*/  STS [UR6+0x140], R4 ;  /* 0x00014004ff007988 */ /* 0x0003e20008000806 */
[----:B------:R-:W-:Y:S05]  /*3670*/  BRA `(.L_x_61) ;  /* 0x0000000000107947 */ /* 0x000fea0003800000 */
.L_x_60:
[----:B------:R-:W-:Y:S02]  /*3680*/  MOV R0, 0xffffffff ;  /* 0xffffffff00007802 */ /* 0x000fe40000000f00 */
[----:B------:R-:W-:-:S03]  /*3690*/  MOV R4, 0x36c0 ;  /* 0x000036c000047802 */ /* 0x000fc60000000f00 */
[----:B------:R1:W-:Y:S04]  /*36a0*/  STS [UR6+0x140], R0 ;  /* 0x00014000ff007988 */ /* 0x0003e80008000806 */
[----:B-1---5:R-:W-:Y:S05]  /*36b0*/  CALL.REL.NOINC `($__internal_1_$__cuda_sm10x_tcgen05_guardrail_trap_phase_invalid_during_alloc) ;  /* 0x0000006000707944 */ /* 0x022fea0003c00000 */
.L_x_61:
[----:B------:R-:W-:Y:S05]  /*36c0*/  WARPSYNC.ALL ;  /* 0x0000000000007948 */ /* 0x000fea0003800000 */
[----:B------:R-:W2:Y:S01]  /*36d0*/  S2UR UR4, SR_CgaCtaId ;  /* 0x00000000000479c3 */ /* 0x000ea20000008800 */
[----:B------:R-:W-:Y:S01]  /*36e0*/  UMOV UR41, 0x400 ;  /* 0x0000040000297882 */ /* 0x000fe20000000000 */
[----:B------:R-:W-:-:S06]  /*36f0*/  NOP ;  /* 0x0000000000007918 */ /* 0x000fcc0000000000 */
[----:B------:R-:W-:Y:S06]  /*3700*/  BAR.ARV 0x6, 0xa0 ;  /* 0x0182800000007b1d */ /* 0x000fec0000002000 */
[----:B------:R-:W3:Y:S01]  /*3710*/  LDCU UR6, c[0x0][0x38c] ;  /* 0x00007180ff0677ac */ /* 0x000ee20008000800 */
[----:B------:R-:W-:Y:S01]  /*3720*/  LOP3.LUT R2, R2, 0xffff, RZ, 0xc0, !PT ;  /* 0x0000ffff02027812 */ /* 0x000fe200078ec0ff */
[----:B------:R-:W-:Y:S01]  /*3730*/  IMAD.MOV.U32 R11, RZ, RZ, 0x1 ;  /* 0x00000001ff0b7424 */ /* 0x000fe200078e00ff */
[----:B------:R-:W-:Y:S01]  /*3740*/  CS2R R8, SRZ ;  /* 0x0000000000087805 */ /* 0x000fe2000001ff00 */
[----:B------:R-:W4:Y:S01]  /*3750*/  LDCU UR7, c[0x0][0x38c] ;  /* 0x00007180ff0777ac */ /* 0x000f220008000800 */
[----:B------:R-:W-:Y:S01]  /*3760*/  R2UR UR42, R2 ;  /* 0x00000000022a72ca */ /* 0x000fe200000e0000 */
[----:B------:R-:W-:Y:S01]  /*3770*/  IMAD.MOV.U32 R10, RZ, RZ, RZ ;  /* 0x000000ffff0a7224 */ /* 0x000fe200078e00ff */
[----:B------:R-:W-:Y:S01]  /*3780*/  UMOV UR45, URZ ;  /* 0x000000ff002d7c82 */ /* 0x000fe20008000000 */
[----:B------:R-:W-:Y:S01]  /*3790*/  UMOV UR39, URZ ;  /* 0x000000ff00277c82 */ /* 0x000fe20008000000 */
[----:B--2---:R-:W-:Y:S01]  /*37a0*/  ULEA UR41, UR4, UR41, 0x18 ;  /* 0x0000002904297291 */ /* 0x004fe2000f8ec0ff */
[----:B------:R-:W-:Y:S01]  /*37b0*/  UMOV UR62, 0x0 ;  /* 0x00000000003e7882 */ /* 0x000fe20000000000 */
[----:B------:R-:W-:-:S02]  /*37c0*/  UMOV UR63, 0x4200490 ;  /* 0x04200490003f7882 */ /* 0x000fc40000000000 */
[----:B------:R-:W-:Y:S02]  /*37d0*/  UIADD3 UR5, UPT, UPT, UR41, 0x4400, URZ ;  /* 0x0000440029057890 */ /* 0x000fe4000fffe0ff */
[----:B------:R-:W-:Y:S02]  /*37e0*/  UIADD3 UR4, UPT, UPT, UR41, 0x14400, URZ ;  /* 0x0001440029047890 */ /* 0x000fe4000fffe0ff */
[----:B---3--:R-:W-:Y:S01]  /*37f0*/  UIADD3 UR6, UPT, UPT, UR6, 0x7f, URZ ;  /* 0x0000007f06067890 */ /* 0x008fe2000fffe0ff */
[----:B-1----:R-:W1:Y:S01]  /*3800*/  LDS R0, [UR41+0x140] ;  /* 0x00014029ff007984 */ /* 0x002e620008000800 */
[----:B------:R-:W-:Y:S02]  /*3810*/  USHF.R.U32.HI UR5, URZ, 0x4, UR5 ;  /* 0x00000004ff057899 */ /* 0x000fe40008011605 */
[----:B------:R-:W-:Y:S02]  /*3820*/  USHF.R.S32.HI UR47, URZ, 0x1f, UR6 ;  /* 0x0000001fff2f7899 */ /* 0x000fe40008011406 */
[----:B------:R-:W-:-:S02]  /*3830*/  USHF.R.U32.HI UR4, URZ, 0x4, UR4 ;  /* 0x00000004ff047899 */ /* 0x000fc40008011604 */
[----:B------:R-:W-:Y:S02]  /*3840*/  ULEA.HI UR47, UR47, UR6, URZ, 0x7 ;  /* 0x000000062f2f7291 */ /* 0x000fe4000f8f38ff */
[----:B------:R-:W-:Y:S02]  /*3850*/  ULOP3.LUT UR5, UR5, 0x3fff, URZ, 0xc0, !UPT ;  /* 0x00003fff05057892 */ /* 0x000fe4000f8ec0ff */
[----:B------:R-:W-:Y:S02]  /*3860*/  USHF.R.S32.HI UR47, URZ, 0x7, UR47 ;  /* 0x00000007ff2f7899 */ /* 0x000fe4000801142f */
[----:B------:R-:W-:Y:S02]  /*3870*/  ULOP3.LUT UR4, UR4, 0x3fff, URZ, 0xc0, !UPT ;  /* 0x00003fff04047892 */ /* 0x000fe4000f8ec0ff */
[----:B------:R-:W-:Y:S01]  /*3880*/  UISETP.LT.AND UP0, UPT, UR47, 0x1, UPT ;  /* 0x000000012f00788c */ /* 0x000fe2000bf01270 */
[----:B------:R-:W-:Y:S01]  /*3890*/  UMOV UR60, 0x0 ;  /* 0x00000000003c7882 */ /* 0x000fe20000000000 */
[----:B------:R-:W-:-:S02]  /*38a0*/  UMOV UR61, 0x4200490 ;  /* 0x04200490003d7882 */ /* 0x000fc40000000000 */
[----:B------:R-:W-:Y:S01]  /*38b0*/  USEL UR64, UR47, 0x1, !UP0 ;  /* 0x000000012f407887 */ /* 0x000fe2000c000000 */
[----:B------:R-:W-:Y:S01]  /*38c0*/  UMOV UR58, 0x0 ;  /* 0x00000000003a7882 */ /* 0x000fe20000000000 */
[----:B------:R-:W-:Y:S01]  /*38d0*/  UMOV UR59, 0x4200490 ;  /* 0x04200490003b7882 */ /* 0x000fe20000000000 */
[----:B------:R-:W-:Y:S01]  /*38e0*/  UMOV UR56, 0x0 ;  /* 0x0000000000387882 */ /* 0x000fe20000000000 */
[----:B------:R-:W-:Y:S01]  /*38f0*/  UMOV UR57, 0x4200490 ;  /* 0x0420049000397882 */ /* 0x000fe20000000000 */
[----:B------:R-:W-:Y:S01]  /*3900*/  UMOV UR54, 0x0 ;  /* 0x0000000000367882 */ /* 0x000fe20000000000 */
[----:B------:R-:W-:Y:S01]  /*3910*/  UMOV UR55, 0x4200490 ;  /* 0x0420049000377882 */ /* 0x000fe20000000000 */
[----:B------:R-:W-:Y:S01]  /*3920*/  UMOV UR52, 0x0 ;  /* 0x0000000000347882 */ /* 0x000fe20000000000 */
[----:B------:R-:W-:Y:S01]  /*3930*/  UMOV UR53, 0x4200490 ;  /* 0x0420049000357882 */ /* 0x000fe20000000000 */
[----:B------:R-:W-:Y:S02]  /*3940*/  ULOP3.LUT UR43, UR5, 0x10000, URZ, 0xfc, !UPT ;  /* 0x00010000052b7892 */ /* 0x000fe4000f8efcff */
[----:B------:R-:W-:-:S02]  /*3950*/  ULOP3.LUT UR44, UR4, 0x10000, URZ, 0xfc, !UPT ;  /* 0x00010000042c7892 */ /* 0x000fc4000f8efcff */
[----:B------:R-:W-:Y:S02]  /*3960*/  UIADD3 UR64, UPT, UPT, -UR64, URZ, URZ ;  /* 0x000000ff40407290 */ /* 0x000fe4000fffe1ff */
[----:B----4-:R-:W-:Y:S01]  /*3970*/  UISETP.GE.AND UP4, UPT, UR7, 0x1, UPT ;  /* 0x000000010700788c */ /* 0x010fe2000bf86270 */
[----:B------:R-:W-:Y:S01]  /*3980*/  UMOV UR50, 0x0 ;  /* 0x0000000000327882 */ /* 0x000fe20000000000 */
[----:B------:R-:W-:Y:S01]  /*3990*/  UMOV UR51, 0x4200490 ;  /* 0x0420049000337882 */ /* 0x000fe20000000000 */
[----:B------:R-:W-:Y:S01]  /*39a0*/  UMOV UR48, 0x0 ;  /* 0x0000000000307882 */ /* 0x000fe20000000000 */
[----:B-1----:R-:W-:Y:S01]  /*39b0*/  R2UR UR65, R0 ;  /* 0x00000000004172ca */ /* 0x002fe200000e0000 */
[----:B------:R-:W-:-:S14]  /*39c0*/  UMOV UR49, 0x4200490 ;  /* 0x0420049000317882 */ /* 0x000fdc0000000000 */
.L_x_70:
[----:B------:R-:W-:Y:S02]  /*39d0*/  LEA R0, R10, UR41, 0x3 ;  /* 0x000000290a007c11 */ /* 0x000fe4000f8e18ff */
[----:B------:R-:W-:Y:S02]  /*39e0*/  SHF.L.U32 R2, R9, 0x1f, RZ ;  /* 0x0000001f09027819 */ /* 0x000fe400000006ff */
[----:B------:R-:W-:Y:S01]  /*39f0*/  PLOP3.LUT P0, PT, PT, PT, UP4, 0x80, 0x8 ;  /* 0x000000000008781c */ /* 0x000fe20003f0f048 */
[----:B------:R-:W-:Y:S01]  /*3a00*/  VIADD R3, R0, 0xa0 ;  /* 0x000000a000037836 */ /* 0x000fe20000000000 */
[----:B-1----:R-:W1:Y:S02]  /*3a10*/  SYNCS.PHASECHK.TRANS64.TRYWAIT P1, [R0+URZ+0x90], R2 ;  /* 0x00009002000075a7 */ /* 0x002e6400080211ff */
[----:B-1-3--:R-:W-:Y:S09]  /*3a20*/  @!P1 BRA `(.L_x_64) ;  /* 0x0000005400949947 */ /* 0x00aff20003800000 */
.L_x_157:
[----:B------:R-:W-:Y:S01]  /*3a30*/  LEA R4, R10, UR41, 0x4 ;  /* 0x000000290a047c11 */ /* 0x000fe2000f8e20ff */
[----:B------:R-:W-:Y:S01]  /*3a40*/  @UP4 ULEA UR4, UR39, UR41, 0x3 ;  /* 0x0000002927044291 */ /* 0x000fe2000f8e18ff */
[----:B------:R-:W-:Y:S01]  /*3a50*/  PLOP3.LUT P2, PT, PT, PT, PT, 0x80, 0x8 ;  /* 0x000000000008781c */ /* 0x000fe20003f4f070 */
[----:B------:R-:W-:Y:S01]  /*3a60*/  ULEA UR46, UR45, UR41, 0x3 ;  /* 0x000000292d2e7291 */ /* 0x000fe2000f8e18ff */
[----:B------:R-:W-:Y:S02]  /*3a70*/  PRMT R3, RZ, 0x654, R3 ;  /* 0x00000654ff037816 */ /* 0x000fe40000000003 */
[----:B------:R-:W2:Y:S01]  /*3a80*/  LDS.128 R4, [R4+0x120] ;  /* 0x0001200004047984 */ /* 0x000ea20000000c00 */
[----:B-1----:R-:W-:Y:S02]  /*3a90*/  @P0 SHF.L.U32 R2, R8, 0x1f, RZ ;  /* 0x0000001f08020819 */ /* 0x002fe400000006ff */
[----:B------:R-:W-:Y:S01]  /*3aa0*/  SHF.L.U32 R0, R11, 0x1f, RZ ;  /* 0x0000001f0b007819 */ /* 0x000fe200000006ff */
[----:B------:R-:W-:Y:S01]  /*3ab0*/  @!PT LDS RZ, [RZ] ;  /* 0x00000000fffff984 */ /* 0x000fe20000000800 */
[----:B------:R-:W-:Y:S01]  /*3ac0*/  @!PT LDS RZ, [RZ] ;  /* 0x00000000fffff984 */ /* 0x000fe20000000800 */
[----:B------:R-:W-:Y:S01]  /*3ad0*/  @!PT LDS RZ, [RZ] ;  /* 0x00000000fffff984 */ /* 0x000fe20000000800 */
[----:B------:R-:W-:Y:S01]  /*3ae0*/  @!PT LDS RZ, [RZ] ;  /* 0x00000000fffff984 */ /* 0x000fe20000000800 */
[----:B------:R1:W-:Y:S06]  /*3af0*/  MEMBAR.ALL.CTA ;  /* 0x0000000000007992 */ /* 0x0003ec0000008000 */
[----:B-1----:R-:W1:Y:S02]  /*3b00*/  FENCE.VIEW.ASYNC.S ;  /* 0x00000000000073c6 */ /* 0x002e640000000000 */
[----:B-1----:R1:W-:Y:S01]  /*3b10*/  SYNCS.ARRIVE.TRANS64.RED.A1T0 RZ, [R3+URZ], RZ ;  /* 0x000000ff03ff79a7 */ /* 0x0023e200081004ff */
[----:B------:R1:W3:Y:S01]  /*3b20*/  @P0 SYNCS.PHASECHK.TRANS64.TRYWAIT P2, [UR4], R2 ;  /* 0x00000002ff0005a7 */ /* 0x0002e20008041104 */
[----:B------:R-:W-:Y:S01]  /*3b30*/  ULEA.HI UR4, UR45, UR45, URZ, 0x1 ;  /* 0x0000002d2d047291 */ /* 0x000fe2000f8f08ff */
[----:B--2---:R-:W-:-:S03]  /*3b40*/  LOP3.LUT P1, RZ, R6, 0x1, RZ, 0xc0, !PT ;  /* 0x0000000106ff7812 */ /* 0x004fc6000782c0ff */
[----:B------:R-:W-:Y:S02]  /*3b50*/  USHF.L.U32 UR5, UR4, 0x6, URZ ;  /* 0x0000000604057899 */ /* 0x000fe400080006ff */
[----:B------:R-:W-:Y:S02]  /*3b60*/  ULOP3.LUT UR36, UR4, 0xffe, URZ, 0xc0, !UPT ;  /* 0x00000ffe04247892 */ /* 0x000fe4000f8ec0ff */
[----:B------:R-:W-:Y:S02]  /*3b70*/  ULOP3.LUT UR4, UR5, 0xffffff80, URZ, 0xc0, !UPT ;  /* 0xffffff8005047892 */ /* 0x000fe4000f8ec0ff */
[----:B------:R-:W-:Y:S02]  /*3b80*/  UIADD3 UR36, UPT, UPT, -UR36, UR45, URZ ;  /* 0x0000002d24247290 */ /* 0x000fe4000fffe1ff */
[----:B------:R-:W-:Y:S01]  /*3b90*/  UIADD3 UR4, UPT, UPT, UR65, UR4, URZ ;  /* 0x0000000441047290 */ /* 0x000fe2000fffe0ff */
[----:B------:R-:W2:Y:S03]  /*3ba0*/  SYNCS.PHASECHK.TRANS64.TRYWAIT P0, [UR46+0xd0], R0 ;  /* 0x0000d000ff0075a7 */ /* 0x000ea6000800112e */
[----:B------:R-:W-:Y:S01]  /*3bb0*/  ULEA UR36, UR36, UR4, 0x14 ;  /* 0x0000000424247291 */ /* 0x000fe2000f8ea0ff */
[----:B-123--:R-:W-:Y:S11]  /*3bc0*/  @!P0 BRA `(.L_x_65) ;  /* 0x0000005400408947 */ /* 0x00eff60003800000 */
.L_x_159:
[----:B------:R-:W-:Y:S01]  /*3bd0*/  IADD3 R10, PT, PT, R10, 0x1, RZ ;  /* 0x000000010a0a7810 */ /* 0x000fe20007ffe0ff */
[----:B------:R-:W-:Y:S06]  /*3be0*/  BRA.U !UP4, `(.L_x_66) ;  /* 0x000000050c107547 */ /* 0x000fec000b800000 */
[----:B------:R-:W-:Y:S01]  /*3bf0*/  UPLOP3.LUT UP2, UPT, UPT, UPT, UPT, 0x40, 0x4 ;  /* 0x000000000004789c */ /* 0x000fe20003f4e870 */
[----:B------:R-:W-:Y:S01]  /*3c00*/  UMOV UR38, UR64 ;  /* 0x0000004000267c82 */ /* 0x000fe20008000000 */
[----:B------:R-:W-:Y:S01]  /*3c10*/  UMOV UR37, UR47 ;  /* 0x0000002f00257c82 */ /* 0x000fe20008000000 */
[----:B------:R-:W-:-:S08]  /*3c20*/  UMOV UR5, UR39 ;  /* 0x0000002700057c82 */ /* 0x000fd00008000000 */
.L_x_69:
[----:B------:R-:W-:Y:S02]  /*3c30*/  UIADD3 UR38, UPT, UPT, UR38, 0x1, URZ ;  /* 0x0000000126267890 */ /* 0x000fe4000fffe0ff */
[----:B------:R-:W-:Y:S02]  /*3c40*/  ULEA UR7, UR5, UR41, 0x3 ;  /* 0x0000002905077291 */ /* 0x000fe4000f8e18ff */
[----:B------:R-:W-:Y:S01]  /*3c50*/  UISETP.NE.AND UP3, UPT, UR38, URZ, UPT ;  /* 0x000000ff2600728c */ /* 0x000fe2000bf65270 */
[----:B--23--:R-:W-:Y:S10]  /*3c60*/  @P2 BRA `(.L_x_67) ;  /* 0x00000000000c2947 */ /* 0x00cff40003800000 */
[----:B-1----:R-:W-:Y:S04]  /*3c70*/  SHF.L.U32 R2, R8, 0x1f, RZ ;  /* 0x0000001f08027819 */ /* 0x002fe800000006ff */
[----:B------:R-:W1:Y:S02]  /*3c80*/  SYNCS.PHASECHK.TRANS64.TRYWAIT P0, [UR7], R2 ;  /* 0x00000002ff0075a7 */ /* 0x000e640008001107 */
[----:B-1----:R-:W-:Y:S05]  /*3c90*/  @!P0 BRA `(.L_x_68) ;  /* 0x0000005400248947 */ /* 0x002fea0003800000 */
.L_x_67:
[----:B------:R-:W-:Y:S01]  /*3ca0*/  UISETP.NE.AND UP0, UPT, UR37, 0x1, UPT ;  /* 0x000000012500788c */ /* 0x000fe2000bf05270 */
[----:B------:R-:W-:Y:S01]  /*3cb0*/  PLOP3.LUT P2, PT, PT, PT, PT, 0x80, 0x8 ;  /* 0x000000000008781c */ /* 0x000fe20003f4f070 */
[----:B------:R-:W-:Y:S02]  /*3cc0*/  UIADD3 UR4, UPT, UPT, UR5, 0x1, URZ ;  /* 0x0000000105047890 */ /* 0x000fe4000fffe0ff */
[----:B------:R-:W-:Y:S02]  /*3cd0*/  UIADD3 UR40, UPT, UPT, UR7, 0x20, URZ ;  /* 0x0000002007287890 */ /* 0x000fe4000fffe0ff */
[----:B------:R-:W-:Y:S01]  /*3ce0*/  UISETP.NE.AND UP1, UPT, UR4, 0x4, UPT ;  /* 0x000000040400788c */ /* 0x000fe2000bf25270 */
[----:B------:R-:W-:Y:S01]  /*3cf0*/  PLOP3.LUT P0, PT, PT, PT, UP0, 0x80, 0x8 ;  /* 0x000000000008781c */ /* 0x000fe20003f0f008 */
[----:B------:R-:W-:Y:S02]  /*3d00*/  UIADD3 UR37, UPT, UPT, UR37, -0x1, URZ ;  /* 0xffffffff25257890 */ /* 0x000fe4000fffe0ff */
[----:B------:R-:W-:Y:S02]  /*3d10*/  USEL UR6, URZ, 0x1, UP1 ;  /* 0x00000001ff067887 */ /* 0x000fe40008800000 */
[----:B------:R-:W-:Y:S01]  /*3d20*/  USEL UR39, UR4, URZ, UP1 ;  /* 0x000000ff04277287 */ /* 0x000fe20008800000 */
[----:B------:R-:W-:Y:S01]  /*3d30*/  UMOV UR7, 0x40004040 ;  /* 0x4000404000077882 */ /* 0x000fe20000000000 */
[----:B------:R-:W-:Y:S02]  /*3d40*/  UMOV UR35, 0x40004040 ;  /* 0x4000404000237882 */ /* 0x000fe40000000000 */
[----:B------:R-:W-:Y:S01]  /*3d50*/  @UP0 ULEA UR4, UR39, UR41, 0x3 ;  /* 0x0000002927040291 */ /* 0x000fe2000f8e18ff */
[----:B------:R-:W-:Y:S01]  /*3d60*/  LOP3.LUT R8, R8, UR6, RZ, 0x3c, !PT ;  /* 0x0000000608087c12 */ /* 0x000fe2000f8e3cff */
[----:B------:R-:W-:Y:S01]  /*3d70*/  ULEA UR6, UR5, UR44, 0xb ;  /* 0x0000002c05067291 */ /* 0x000fe2000f8e58ff */
[----:B------:R-:W-:Y:S02]  /*3d80*/  UMOV UR33, 0x40004040 ;  /* 0x4000404000217882 */ /* 0x000fe40000000000 */
[----:B-1----:R-:W-:Y:S01]  /*3d90*/  @P0 SHF.L.U32 R0, R8, 0x1f, RZ ;  /* 0x0000001f08000819 */ /* 0x002fe200000006ff */
[----:B------:R-:W-:Y:S02]  /*3da0*/  UIADD3 UR34, UPT, UPT, UR6, 0x2, URZ ;  /* 0x0000000206227890 */ /* 0x000fe4000fffe0ff */
[----:B------:R-:W-:Y:S01]  /*3db0*/  UIADD3 UR30, UPT, UPT, UR6, 0x4, URZ ;  /* 0x00000004061e7890 */ /* 0x000fe2000fffe0ff */
[----:B------:R2:W3:Y:S01]  /*3dc0*/  @P0 SYNCS.PHASECHK.TRANS64.TRYWAIT P2, [UR4], R0 ;  /* 0x00000000ff0005a7 */ /* 0x0004e20008041104 */
[----:B------:R-:W-:Y:S02]  /*3dd0*/  ULEA UR4, UR5, UR43, 0xa ;  /* 0x0000002b05047291 */ /* 0x000fe4000f8e50ff */
[----:B------:R-:W-:Y:S02]  /*3de0*/  UIADD3 UR26, UPT, UPT, UR6, 0x6, URZ ;  /* 0x00000006061a7890 */ /* 0x000fe4000fffe0ff */
        /* <DEDUP_REMOVED lines=10> */
[----:B------:R-:W-:Y:S01]  /*3e90*/  UIADD3 UR8, UPT, UPT, UR4, 0x206, URZ ;  /* 0x0000020604087890 */ /* 0x000fe2000fffe0ff */
[----:B------:R-:W-:Y:S01]  /*3ea0*/  UMOV UR5, 0x40004040 ;  /* 0x4000404000057882 */ /* 0x000fe20000000000 */
[----:B------:R-:W-:Y:S01]  /*3eb0*/  UMOV UR31, 0x40004040 ;  /* 0x40004040001f7882 */ /* 0x000fe20000000000 */
[----:B------:R1:W-:Y:S01]  /*3ec0*/  UTCHMMA gdesc[UR4], gdesc[UR6], tmem[UR36], tmem[UR62], idesc[UR63], UP2 ;  /* 0x00ff3e06040075ea */ /* 0x0003e20009000024 */
[----:B------:R-:W-:Y:S01]  /*3ed0*/  UPLOP3.LUT UP2, UPT, UPT, UPT, UPT, 0x80, 0x8 ;  /* 0x000000000008789c */ /* 0x000fe20003f4f070 */
[----:B------:R2:W-:Y:S01]  /*3ee0*/  UTCHMMA gdesc[UR32], gdesc[UR34], tmem[UR36], tmem[UR60], idesc[UR61], UPT ;  /* 0x00ff3c22200075ea */ /* 0x0005e2000b800024 */
[----:B------:R-:W-:Y:S01]  /*3ef0*/  UMOV UR29, 0x40004040 ;  /* 0x40004040001d7882 */ /* 0x000fe20000000000 */
[----:B------:R-:W-:Y:S01]  /*3f00*/  UMOV UR27, 0x40004040 ;  /* 0x40004040001b7882 */ /* 0x000fe20000000000 */
        /* <DEDUP_REMOVED lines=12> */
[----:B------:R-:W-:Y:S01]  /*3fd0*/  UMOV UR9, 0x40004040 ;  /* 0x4000404000097882 */ /* 0x000fe20000000000 */
[----:B------:R2:W-:Y:S01]  /*3fe0*/  UTCHMMA gdesc[UR12], gdesc[UR14], tmem[UR36], tmem[UR50], idesc[UR51], UPT ;  /* 0x00ff320e0c0075ea */ /* 0x0005e2000b800024 */
[----:B------:R2:W-:Y:S01]  /*3ff0*/  UTCHMMA gdesc[UR8], gdesc[UR10], tmem[UR36], tmem[UR48], idesc[UR49], UPT ;  /* 0x00ff300a080075ea */ /* 0x0005e2000b800024 */
[----:B------:R2:W-:Y:S01]  /*4000*/  UTCBAR.MULTICAST [UR40], URZ, UR42 ;  /* 0x000000ff280073e9 */ /* 0x0005e2000800082a */
[----:B-1----:R-:W-:Y:S01]  /*4010*/  UMOV UR5, UR39 ;  /* 0x0000002700057c82 */ /* 0x002fe20008000000 */
[----:B------:R-:W-:Y:S05]  /*4020*/  BRA.U UP3, `(.L_x_69) ;  /* 0xfffffffd03007547 */ /* 0x000fea000b83ffff */
.L_x_66:
[----:B------:R-:W-:Y:S01]  /*4030*/  UIADD3 UR4, UPT, UPT, UR45, 0x1, URZ ;  /* 0x000000012d047890 */ /* 0x000fe2000fffe0ff */
[C---:B------:R-:W-:Y:S01]  /*4040*/  ISETP.NE.AND P0, PT, R10.reuse, 0x2, PT ;  /* 0x000000020a00780c */ /* 0x040fe20003f05270 */
[----:B------:R-:W-:Y:S02]  /*4050*/  UIADD3 UR5, UPT, UPT, UR46, 0xb0, URZ ;  /* 0x000000b02e057890 */ /* 0x000fe4000fffe0ff */
[----:B------:R-:W-:Y:S01]  /*4060*/  UISETP.NE.AND UP0, UPT, UR4, 0x4, UPT ;  /* 0x000000040400788c */ /* 0x000fe2000bf05270 */
[----:B-12---:R-:W-:Y:S02]  /*4070*/  SEL R0, RZ, 0x1, P0 ;  /* 0x00000001ff007807 */ /* 0x006fe40000000000 */
[----:B------:R-:W-:Y:S01]  /*4080*/  SEL R10, R10, RZ, P0 ;  /* 0x000000ff0a0a7207 */ /* 0x000fe20000000000 */
[----:B------:R-:W-:Y:S01]  /*4090*/  USEL UR6, URZ, 0x1, UP0 ;  /* 0x00000001ff067887 */ /* 0x000fe20008000000 */
[----:B------:R-:W-:Y:S01]  /*40a0*/  LOP3.LUT R9, R9, R0, RZ, 0x3c, !PT ;  /* 0x0000000009097212 */ /* 0x000fe200078e3cff */
[----:B------:R-:W-:Y:S01]  /*40b0*/  USEL UR45, UR4, URZ, UP0 ;  /* 0x000000ff042d7287 */ /* 0x000fe20008000000 */
[----:B------:R1:W-:Y:S03]  /*40c0*/  UTCBAR [UR5], URZ ;  /* 0x000000ff050073e9 */ /* 0x0003e600080000ff */
[----:B------:R-:W-:Y:S01]  /*40d0*/  LOP3.LUT R11, R11, UR6, RZ, 0x3c, !PT ;  /* 0x000000060b0b7c12 */ /* 0x000fe2000f8e3cff */
[----:B------:R-:W-:Y:S07]  /*40e0*/  @P1 BRA `(.L_x_70) ;  /* 0xfffffff800381947 */ /* 0x000fee000383ffff */
[----:B------:R-:W2:Y:S01]  /*40f0*/  S2UR UR8, SR_CgaCtaId ;  /* 0x00000000000879c3 */ /* 0x000ea20000008800 */
[----:B------:R-:W-:Y:S01]  /*4100*/  ELECT P0, URZ, PT ;  /* 0x0000000000ff782f */ /* 0x000fe20003800000 */
[----:B------:R-:W-:Y:S01]  /*4110*/  IMAD.MOV.U32 R0, RZ, RZ, 0x1 ;  /* 0x00000001ff007424 */ /* 0x000fe200078e00ff */
[----:B------:R-:W-:Y:S01]  /*4120*/  UIADD3 UR41, UPT, UPT, UR41, 0xd0, URZ ;  /* 0x000000d029297890 */ /* 0x000fe2000fffe0ff */
[----:B------:R-:W-:Y:S01]  /*4130*/  SHF.L.U32 R2, R11, 0x1f, RZ ;  /* 0x0000001f0b027819 */ /* 0x000fe200000006ff */
[----:B------:R-:W-:-:S03]  /*4140*/  UMOV UR4, 0x40 ;  /* 0x0000004000047882 */ /* 0x000fc60000000000 */
[----:B------:R-:W-:Y:S01]  /*4150*/  UVIRTCOUNT.DEALLOC.SMPOOL 0x80 ;  /* 0x000000800000784c */ /* 0x000fe20000000000 */
[----:B--2---:R-:W-:Y:S02]  /*4160*/  ULEA UR8, UR8, UR4, 0x18 ;  /* 0x0000000408087291 */ /* 0x004fe4000f8ec0ff */
[----:B------:R-:W-:-:S07]  /*4170*/  ULEA UR4, UR45, UR41, 0x3 ;  /* 0x000000292d047291 */ /* 0x000fce000f8e18ff */
[----:B------:R2:W-:Y:S02]  /*4180*/  @P0 STS.U8 [UR8+0x1c], R0 ;  /* 0x00001c00ff000988 */ /* 0x0005e40008000008 */
[----:B------:R-:W4:Y:S02]  /*4190*/  SYNCS.PHASECHK.TRANS64.TRYWAIT P0, [UR4], R2 ;  /* 0x00000002ff0075a7 */ /* 0x000f240008001104 */
[----:B--2-4-:R-:W-:Y:S05]  /*41a0*/  @!P0 BRA `(.L_x_71) ;  /* 0x0000004c00f88947 */ /* 0x014fea0003800000 */
.L_x_162:
[----:B------:R-:W-:-:S04]  /*41b0*/  UIADD3 UR4, UPT, UPT, UR45, 0x1, URZ ;  /* 0x000000012d047890 */ /* 0x000fc8000fffe0ff */
[----:B------:R-:W-:-:S04]  /*41c0*/  UISETP.NE.AND UP0, UPT, UR4, 0x4, UPT ;  /* 0x000000040400788c */ /* 0x000fc8000bf05270 */
[----:B------:R-:W-:Y:S02]  /*41d0*/  USEL UR6, URZ, 0x1, UP0 ;  /* 0x00000001ff067887 */ /* 0x000fe40008000000 */
[----:B------:R-:W-:-:S04]  /*41e0*/  USEL UR4, UR4, URZ, UP0 ;  /* 0x000000ff04047287 */ /* 0x000fc80008000000 */
[----:B-1----:R-:W-:Y:S01]  /*41f0*/  ULEA UR5, UR4, UR41, 0x3 ;  /* 0x0000002904057291 */ /* 0x002fe2000f8e18ff */
[----:B--2---:R-:W-:-:S04]  /*4200*/  LOP3.LUT R2, R11, UR6, RZ, 0x3c, !PT ;  /* 0x000000060b027c12 */ /* 0x004fc8000f8e3cff */
[----:B------:R-:W-:-:S04]  /*4210*/  SHF.L.U32 R3, R2, 0x1f, RZ ;  /* 0x0000001f02037819 */ /* 0x000fc800000006ff */
[----:B------:R-:W1:Y:S02]  /*4220*/  SYNCS.PHASECHK.TRANS64.TRYWAIT P0, [UR5], R3 ;  /* 0x00000003ff0075a7 */ /* 0x000e640008001105 */
[----:B-1----:R-:W-:Y:S05]  /*4230*/  @!P0 BRA `(.L_x_72) ;  /* 0x0000004c00ec8947 */ /* 0x002fea0003800000 */
.L_x_164:
        /* <DEDUP_REMOVED lines=9> */
.L_x_166:
[----:B------:R-:W-:-:S04]  /*42d0*/  UIADD3 UR4, UPT, UPT, UR4, 0x1, URZ ;  /* 0x0000000104047890 */ /* 0x000fc8000fffe0ff */
[----:B------:R-:W-:-:S04]  /*42e0*/  UISETP.NE.AND UP0, UPT, UR4, 0x4, UPT ;  /* 0x000000040400788c */ /* 0x000fc8000bf05270 */
[----:B------:R-:W-:Y:S02]  /*42f0*/  USEL UR5, URZ, 0x1, UP0 ;  /* 0x00000001ff057887 */ /* 0x000fe40008000000 */
[----:B------:R-:W-:-:S04]  /*4300*/  USEL UR4, UR4, URZ, UP0 ;  /* 0x000000ff04047287 */ /* 0x000fc80008000000 */
[----:B------:R-:W-:Y:S01]  /*4310*/  ULEA UR4, UR4, UR41, 0x3 ;  /* 0x0000002904047291 */ /* 0x000fe2000f8e18ff */
[----:B------:R-:W-:-:S04]  /*4320*/  LOP3.LUT R2, R2, UR5, RZ, 0x3c, !PT ;  /* 0x0000000502027c12 */ /* 0x000fc8000f8e3cff */
[----:B------:R-:W-:-:S04]  /*4330*/  SHF.L.U32 R2, R2, 0x1f, RZ ;  /* 0x0000001f02027819 */ /* 0x000fc800000006ff */
[----:B------:R-:W2:Y:S02]  /*4340*/  SYNCS.PHASECHK.TRANS64.TRYWAIT P0, [UR4], R2 ;  /* 0x00000002ff0075a7 */ /* 0x000ea40008001104 */
[----:B--2---:R-:W-:Y:S05]  /*4350*/  @!P0 BRA `(.L_x_74) ;  /* 0x0000004c00d48947 */ /* 0x004fea0003800000 */
.L_x_168:
[----:B------:R-:W-:Y:S01]  /*4360*/  NOP ;  /* 0x0000000000007918 */ /* 0x000fe20000000000 */
[----:B-1----:R-:W1:Y:S01]  /*4370*/  LDS R0, [UR8+0x14] ;  /* 0x00001408ff007984 */ /* 0x002e620008000800 */
[----:B------:R-:W-:Y:S01]  /*4380*/  ULOP3.LUT UR4, UR65, 0xffff, URZ, 0xc0, !UPT ;  /* 0x0000ffff41047892 */ /* 0x000fe2000f8ec0ff */
[----:B------:R-:W-:Y:S01]  /*4390*/  UMOV UR5, 0xffff ;  /* 0x0000ffff00057882 */ /* 0x000fe20000000000 */
[----:B------:R-:W-:Y:S02]  /*43a0*/  UMOV UR6, 0x1 ;  /* 0x0000000100067882 */ /* 0x000fe40000000000 */
[----:B------:R-:W-:-:S04]  /*43b0*/  USHF.R.U32.HI UR4, URZ, 0x5, UR4 ;  /* 0x00000005ff047899 */ /* 0x000fc80008011604 */
[----:B------:R-:W-:Y:S02]  /*43c0*/  USHF.L.U32 UR5, UR5, UR4, URZ ;  /* 0x0000000405057299 */ /* 0x000fe400080006ff */
[----:B------:R-:W-:-:S04]  /*43d0*/  USHF.L.U32 UR4, UR6, UR4, URZ ;  /* 0x0000000406047299 */ /* 0x000fc800080006ff */
[----:B-1----:R-:W-:-:S04]  /*43e0*/  LOP3.LUT R0, R0, UR5, RZ, 0xc0, !PT ;  /* 0x0000000500007c12 */ /* 0x002fc8000f8ec0ff */
[----:B------:R-:W-:-:S13]  /*43f0*/  ISETP.NE.AND P0, PT, R0, UR5, PT ;  /* 0x0000000500007c0c */ /* 0x000fda000bf05270 */
[----:B------:R-:W-:Y:S05]  /*4400*/  @P0 BRA `(.L_x_75) ;  /* 0x0000000000580947 */ /* 0x000fea0003800000 */
[----:B------:R-:W1:Y:S02]  /*4410*/  LDS R0, [UR8+0x18] ;  /* 0x00001808ff007984 */ /* 0x000e640008000800 */
[----:B-1----:R-:W-:-:S04]  /*4420*/  LOP3.LUT R0, R0, UR4, RZ, 0xc0, !PT ;  /* 0x0000000400007c12 */ /* 0x002fc8000f8ec0ff */
[----:B------:R-:W-:-:S13]  /*4430*/  ISETP.NE.AND P0, PT, R0, UR4, PT ;  /* 0x0000000400007c0c */ /* 0x000fda000bf05270 */
[----:B------:R-:W-:Y:S05]  /*4440*/  @P0 BRA `(.L_x_76) ;  /* 0x00000000003c0947 */ /* 0x000fea0003800000 */
[----:B------:R-:W1:Y:S01]  /*4450*/  S2R R2, SR_LANEID ;  /* 0x0000000000027919 */ /* 0x000e620000000000 */
[----:B------:R-:W-:-:S06]  /*4460*/  ULOP3.LUT UR5, URZ, UR5, URZ, 0x33, !UPT ;  /* 0x00000005ff057292 */ /* 0x000fcc000f8e33ff */
[----:B------:R-:W-:-:S04]  /*4470*/  IMAD.U32 R0, RZ, RZ, UR5 ;  /* 0x00000005ff007e24 */ /* 0x000fc8000f8e00ff */
[----:B------:R2:W4:Y:S02]  /*4480*/  REDUX UR7, R0 ;  /* 0x00000000000773c4 */ /* 0x0005240000000000 */
[----:B------:R1:W-:Y:S01]  /*4490*/  UTCATOMSWS.AND URZ, UR5 ;  /* 0x0000000500ff79e3 */ /* 0x0003e20008000000 */
[----:B--2---:R-:W-:Y:S01]  /*44a0*/  LOP3.LUT R0, RZ, UR4, RZ, 0x33, !PT ;  /* 0x00000004ff007c12 */ /* 0x004fe2000f8e33ff */
[----:B------:R-:W-:Y:S02]  /*44b0*/  VOTEU.ANY UR4, UPT, PT ;  /* 0x0000000000047886 */ /* 0x000fe400038e0100 */
[----:B------:R-:W-:Y:S02]  /*44c0*/  UFLO.U32 UR4, UR4 ;  /* 0x00000004000472bd */ /* 0x000fe400080e0000 */
[----:B------:R-:W2:Y:S04]  /*44d0*/  REDUX UR6, R0 ;  /* 0x00000000000673c4 */ /* 0x000ea80000000000 */
[----:B-1----:R-:W-:-:S02]  /*44e0*/  ISETP.EQ.U32.AND P0, PT, R2, UR4, PT ;  /* 0x0000000402007c0c */ /* 0x002fc4000bf02070 */
[----:B----4-:R-:W-:-:S11]  /*44f0*/  MOV R2, UR7 ;  /* 0x0000000700027c02 */ /* 0x010fd60008000f00 */
[----:B------:R1:W-:Y:S01]  /*4500*/  @P0 ATOMS.AND RZ, [UR8+0x14], R2 ;  /* 0x00001402ffff098c */ /* 0x0003e2000a800008 */
[----:B--2---:R-:W-:-:S05]  /*4510*/  IMAD.U32 R0, RZ, RZ, UR6 ;  /* 0x00000006ff007e24 */ /* 0x004fca000f8e00ff */
[----:B------:R1:W-:Y:S01]  /*4520*/  @P0 ATOMS.AND RZ, [UR8+0x18], R0 ;  /* 0x00001800ffff098c */ /* 0x0003e2000a800008 */
[----:B------:R-:W-:Y:S05]  /*4530*/  BRA `(.L_x_77) ;  /* 0x0000000000147947 */ /* 0x000fea0003800000 */
.L_x_76:
[----:B------:R-:W-:Y:S02]  /*4540*/  MOV R2, 0x4560 ;  /* 0x0000456000027802 */ /* 0x000fe40000000f00 */
[----:B---3-5:R-:W-:Y:S05]  /*4550*/  CALL.REL.NOINC `($__internal_0_$__cuda_sm10x_tcgen05_guardrail_trap_col_being_dealloced_not_returned_by_alloc) ;  /* 0x0000005000bc7944 */ /* 0x028fea0003c00000 */
[----:B------:R-:W-:Y:S05]  /*4560*/  BRA `(.L_x_77) ;  /* 0x0000000000087947 */ /* 0x000fea0003800000 */
.L_x_75:
[----:B------:R-:W-:Y:S02]  /*4570*/  MOV R2, 0x4590 ;  /* 0x0000459000027802 */ /* 0x000fe40000000f00 */
[----:B---3-5:R-:W-:Y:S05]  /*4580*/  CALL.REL.NOINC `($__internal_2_$__cuda_sm10x_tcgen05_guardrail_trap_unallocated_columns_being_dealloced) ;  /* 0x0000005000c87944 */ /* 0x028fea0003c00000 */
.L_x_77:
[----:B------:R-:W-:Y:S01]  /*4590*/  NOP ;  /* 0x0000000000007918 */ /* 0x000fe20000000000 */
[----:B------:R-:W-:Y:S05]  /*45a0*/  EXIT ;  /* 0x000000000000794d */ /* 0x000fea0003800000 */
.L_x_59:
[----:B------:R-:W-:-:S09]  /*45b0*/  UISETP.NE.OR UP0, UPT, UR17, 0x3, !UP3 ;  /* 0x000000031100788c */ /* 0x000fd2000df05670 */
[----:B------:R-:W-:Y:S05]  /*45c0*/  BRA.U UP0, `(.L_x_78) ;  /* 0x0000001100547547 */ /* 0x000fea000b800000 */
[----:B------:R-:W1:Y:S01]  /*45d0*/  LDCU UR31, c[0x0][0x370] ;  /* 0x00006e00ff1f77ac */ /* 0x000e620008000800 */
[----:B------:R-:W2:Y:S01]  /*45e0*/  LDC.64 R16, c[0x0][0x348] ;  /* 0x0000d200ff107b82 */ /* 0x000ea20000000a00 */
[----:B------:R-:W-:Y:S02]  /*45f0*/  HFMA2 R13, -RZ, RZ, 0, 0 ;  /* 0x00000000ff0d7431 */ /* 0x000fe400000001ff */
[----:B------:R-:W-:Y:S01]  /*4600*/  IMAD.MOV.U32 R15, RZ, RZ, 0x1 ;  /* 0x00000001ff0f7424 */ /* 0x000fe200078e00ff */
[----:B------:R-:W1:Y:S01]  /*4610*/  LDCU.128 UR44, c[0x0][0xb10] ;  /* 0x00016200ff2c77ac */ /* 0x000e620008000c00 */
[----:B------:R-:W-:Y:S01]  /*4620*/  IMAD.MOV.U32 R14, RZ, RZ, RZ ;  /* 0x000000ffff0e7224 */ /* 0x000fe200078e00ff */
[----:B------:R-:W-:Y:S01]  /*4630*/  MOV R7, 0x1000 ;  /* 0x0000100000077802 */ /* 0x000fe20000000f00 */
[----:B------:R-:W3:Y:S01]  /*4640*/  LDCU UR30, c[0x0][0x374] ;  /* 0x00006e80ff1e77ac */ /* 0x000ee20008000800 */
[----:B------:R-:W4:Y:S01]  /*4650*/  LDC.64 R2, c[0x0][0x888] ;  /* 0x00022200ff027b82 */ /* 0x000f220000000a00 */
[----:B------:R-:W3:Y:S01]  /*4660*/  LDCU UR15, c[0x0][0xb0c] ;  /* 0x00016180ff0f77ac */ /* 0x000ee20008000800 */
[----:B------:R-:W2:Y:S06]  /*4670*/  LDCU UR41, c[0x0][0xb20] ;  /* 0x00016400ff2977ac */ /* 0x000eac0008000800 */
[----:B------:R-:W4:Y:S01]  /*4680*/  LDC.64 R4, c[0x0][0x890] ;  /* 0x00022400ff047b82 */ /* 0x000f220000000a00 */
[----:B------:R-:W2:Y:S01]  /*4690*/  LDCU UR4, c[0x0][0xb30] ;  /* 0x00016600ff0477ac */ /* 0x000ea20008000800 */
[----:B------:R-:W-:Y:S01]  /*46a0*/  UMOV UR21, 0x400 ;  /* 0x0000040000157882 */ /* 0x000fe20000000000 */
[----:B-1----:R-:W-:-:S02]  /*46b0*/  UIMAD.WIDE.U32 UR6, UR31, UR44, URZ ;  /* 0x0000002c1f0672a5 */ /* 0x002fc4000f8e00ff */
[----:B---3--:R-:W-:Y:S02]  /*46c0*/  UIMAD.WIDE.U32 UR8, UR30, UR47, URZ ;  /* 0x0000002f1e0872a5 */ /* 0x008fe4000f8e00ff */
[----:B------:R-:W-:Y:S02]  /*46d0*/  ULEA UR21, UR52, UR21, 0x18 ;  /* 0x0000001534157291 */ /* 0x000fe4000f8ec0ff */
[----:B------:R-:W-:Y:S02]  /*46e0*/  UPLOP3.LUT UP3, UPT, UPT, UPT, UPT, 0x40, 0x4 ;  /* 0x000000000004789c */ /* 0x000fe40003f6e870 */
[----:B------:R-:W-:Y:S01]  /*46f0*/  UIADD3 UR37, UPT, UPT, UR21, 0x58, URZ ;  /* 0x0000005815257890 */ /* 0x000fe2000fffe0ff */
[----:B------:R-:W-:Y:S01]  /*4700*/  UMOV UR6, UR7 ;  /* 0x0000000700067c82 */ /* 0x000fe20008000000 */
[----:B------:R-:W-:Y:S01]  /*4710*/  UMOV UR38, UR9 ;  /* 0x0000000900267c82 */ /* 0x000fe20008000000 */
[----:B------:R-:W-:Y:S02]  /*4720*/  UISETP.GE.AND UP0, UPT, UR42, 0x1, UPT ;  /* 0x000000012a00788c */ /* 0x000fe4000bf06270 */
[----:B------:R-:W-:Y:S01]  /*4730*/  UISETP.NE.AND UP4, UPT, UR42, 0x1, UPT ;  /* 0x000000012a00788c */ /* 0x000fe2000bf85270 */
[----:B------:R-:W1:Y:S01]  /*4740*/  LDCU.64 UR22, c[0x0][0xb28] ;  /* 0x00016500ff1677ac */ /* 0x000e620008000a00 */
[----:B------:R-:W-:-:S02]  /*4750*/  UISETP.NE.AND UP6, UPT, UR15, 0x1, UPT ;  /* 0x000000010f00788c */ /* 0x000fc4000bfc5270 */
[----:B------:R-:W-:Y:S02]  /*4760*/  UISETP.NE.AND UP5, UPT, UR46, 0x1, UPT ;  /* 0x000000012e00788c */ /* 0x000fe4000bfa5270 */
[----:B------:R-:W-:Y:S02]  /*4770*/  UIADD3 UR33, UPT, UPT, UR21, 0x40, URZ ;  /* 0x0000004015217890 */ /* 0x000fe4000fffe0ff */
[----:B------:R-:W-:Y:S02]  /*4780*/  UIADD3 UR25, UPT, UPT, UR21, 0x48, URZ ;  /* 0x0000004815197890 */ /* 0x000fe4000fffe0ff */
[----:B------:R-:W-:Y:S02]  /*4790*/  UIADD3 UR17, UPT, UPT, UR21, 0x50, URZ ;  /* 0x0000005015117890 */ /* 0x000fe4000fffe0ff */
[----:B------:R-:W-:Y:S02]  /*47a0*/  UPRMT UR37, UR52, 0x654, UR37 ;  /* 0x0000065434257896 */ /* 0x000fe40008000025 */
[----:B------:R-:W-:-:S02]  /*47b0*/  USHF.R.U32.HI UR39, URZ, UR45, UR6 ;  /* 0x0000002dff277299 */ /* 0x000fc40008011606 */
[----:B--2---:R-:W-:Y:S02]  /*47c0*/  USHF.R.U32.HI UR38, URZ, UR41, UR38 ;  /* 0x00000029ff267299 */ /* 0x004fe40008011626 */
[----:B------:R-:W-:-:S11]  /*47d0*/  UISETP.NE.AND UP2, UPT, UR4, 0x1, UPT ;  /* 0x000000010400788c */ /* 0x000fd6000bf45270 */
.L_x_89:
[C---:B------:R-:W-:Y:S02]  /*47e0*/  LEA R12, R14.reuse, UR21, 0x3 ;  /* 0x000000150e0c7c11 */ /* 0x040fe4000f8e18ff */
[----:B------:R-:W-:Y:S02]  /*47f0*/  SHF.L.U32 R0, R13, 0x1f, RZ ;  /* 0x0000001f0d007819 */ /* 0x000fe400000006ff */
[----:B------:R-:W-:Y:S02]  /*4800*/  LEA R8, R14, UR21, 0x4 ;  /* 0x000000150e087c11 */ /* 0x000fe4000f8e20ff */
[----:B--2---:R-:W2:Y:S02]  /*4810*/  SYNCS.PHASECHK.TRANS64.TRYWAIT P0, [R12+URZ+0x90], R0 ;  /* 0x000090000c0075a7 */ /* 0x004ea400080011ff */
[----:B--2---:R-:W-:Y:S05]  /*4820*/  @!P0 BRA `(.L_x_79) ;  /* 0x0000004800b88947 */ /* 0x004fea0003800000 */
.L_x_169:
[----:B------:R-:W3:Y:S01]  /*4830*/  LDS.128 R8, [R8+0x120] ;  /* 0x0001200008087984 */ /* 0x000ee20000000c00 */
[----:B------:R-:W-:Y:S01]  /*4840*/  UISETP.GE.AND UP0, UPT, UR42, 0x1, UPT ;  /* 0x000000012a00788c */ /* 0x000fe2000bf06270 */
[----:B------:R-:W-:Y:S01]  /*4850*/  @!PT LDS RZ, [RZ] ;  /* 0x00000000fffff984 */ /* 0x000fe20000000800 */
[----:B------:R-:W-:Y:S01]  /*4860*/  @!PT LDS RZ, [RZ] ;  /* 0x00000000fffff984 */ /* 0x000fe20000000800 */
[----:B------:R-:W-:Y:S01]  /*4870*/  @!PT LDS RZ, [RZ] ;  /* 0x00000000fffff984 */ /* 0x000fe20000000800 */
[----:B------:R-:W-:Y:S01]  /*4880*/  @!PT LDS RZ, [RZ] ;  /* 0x00000000fffff984 */ /* 0x000fe20000000800 */
[----:B------:R1:W-:Y:S06]  /*4890*/  MEMBAR.ALL.CTA ;  /* 0x0000000000007992 */ /* 0x0003ec0000008000 */
[----:B-1----:R-:W1:Y:S01]  /*48a0*/  FENCE.VIEW.ASYNC.S ;  /* 0x00000000000073c6 */ /* 0x002e620000000000 */
[----:B---3--:R-:W-:Y:S11]  /*48b0*/  LOP3.LUT P0, RZ, R10, 0x1, RZ, 0xc0, !PT ;  /* 0x000000010aff7812 */ /* 0x008ff6000780c0ff */
[----:B------:R-:W-:Y:S02]  /*48c0*/  @!UPT UIADD3 URZ, UPT, UPT, URZ, URZ, URZ ;  /* 0x000000fffffff290 */ /* 0x000fe4000fffe0ff */
[----:B-1----:R-:W-:Y:S01]  /*48d0*/  VOTEU.ANY UP1, P0 ;  /* 0x0000000000ff7886 */ /* 0x002fe20000020100 */
[----:B------:R-:W-:Y:S11]  /*48e0*/  PLOP3.LUT P0, PT, PT, PT, UP1, 0x80, 0x8 ;  /* 0x000000000008781c */ /* 0x000ff60003f0f018 */
[----:B------:R-:W-:Y:S02]  /*48f0*/  @!UPT UIADD3 URZ, UPT, UPT, URZ, URZ, URZ ;  /* 0x000000fffffff290 */ /* 0x000fe4000fffe0ff */
[----:B--2---:R-:W-:Y:S02]  /*4900*/  @P0 SHF.R.U32.HI R0, RZ, 0x10, R9 ;  /* 0x00000010ff000819 */ /* 0x004fe40000011609 */
[----:B------:R-:W-:Y:S02]  /*4910*/  @P0 MOV R6, R8 ;  /* 0x0000000800060202 */ /* 0x000fe40000000f00 */
[----:B------:R-:W-:Y:S01]  /*4920*/  @P0 R2UR UR4, R0 ;  /* 0x00000000000402ca */ /* 0x000fe200000e0000 */
[----:B------:R-:W-:Y:S01]  /*4930*/  VIADD R0, R12, 0xa0 ;  /* 0x000000a00c007836 */ /* 0x000fe20000000000 */
[----:B------:R-:W-:Y:S02]  /*4940*/  @P0 LOP3.LUT R8, R9, 0xffff, RZ, 0xc0, !PT ;  /* 0x0000ffff09080812 */ /* 0x000fe400078ec0ff */
[----:B------:R-:W-:Y:S02]  /*4950*/  @P0 R2UR UR6, R6 ;  /* 0x00000000060602ca */ /* 0x000fe400000e0000 */
[----:B------:R-:W-:Y:S02]  /*4960*/  PRMT R0, RZ, 0x654, R0 ;  /* 0x00000654ff007816 */ /* 0x000fe40000000000 */
[----:B------:R-:W-:Y:S02]  /*4970*/  @P0 R2UR UR5, R8 ;  /* 0x00000000080502ca */ /* 0x000fe400000e0000 */
[----:B------:R1:W-:Y:S03]  /*4980*/  SYNCS.ARRIVE.TRANS64.RED.A1T0 RZ, [R0+URZ], RZ ;  /* 0x000000ff00ff79a7 */ /* 0x0003e600081004ff */
[----:B------:R-:W-:Y:S04]  /*4990*/  @UP1 UMOV UR29, UR4 ;  /* 0x00000004001d1c82 */ /* 0x000fe80008000000 */
[----:B------:R-:W-:Y:S04]  /*49a0*/  @UP1 UMOV UR14, UR6 ;  /* 0x00000006000e1c82 */ /* 0x000fe80008000000 */
[----:B------:R-:W-:Y:S01]  /*49b0*/  @UP1 UMOV UR13, UR5 ;  /* 0x00000005000d1c82 */ /* 0x000fe20008000000 */
[----:B------:R-:W-:Y:S05]  /*49c0*/  BRA.U !UP0, `(.L_x_80) ;  /* 0x0000000108a47547 */ /* 0x000fea000b800000 */
[----:B------:R-:W-:Y:S02]  /*49d0*/  UIMAD.WIDE.U32 UR18, UR13, UR47, URZ ;  /* 0x0000002f0d1272a5 */ /* 0x000fe4000f8e00ff */
[----:B------:R-:W-:Y:S02]  /*49e0*/  UIMAD.WIDE.U32 UR26, UR14, UR44, URZ ;  /* 0x0000002c0e1a72a5 */ /* 0x000fe4000f8e00ff */
[----:B------:R-:W-:Y:S02]  /*49f0*/  USEL UR4, UR30, UR38, !UP5 ;  /* 0x000000261e047287 */ /* 0x000fe4000e800000 */
[----:B------:R-:W-:Y:S02]  /*4a00*/  USEL UR7, UR31, UR39, !UP6 ;  /* 0x000000271f077287 */ /* 0x000fe4000f000000 */
[----:B------:R-:W-:Y:S02]  /*4a10*/  UIMAD.WIDE.U32 UR8, UR4, UR22, URZ ;  /* 0x00000016040872a5 */ /* 0x000fe4000f8e00ff */
[----:B------:R-:W-:Y:S01]  /*4a20*/  UIMAD.WIDE.U32 UR10, UR7, UR22, URZ ;  /* 0x00000016070a72a5 */ /* 0x000fe2000f8e00ff */
[----:B------:R-:W-:Y:S02]  /*4a30*/  UMOV UR5, UR19 ;  /* 0x0000001300057c82 */ /* 0x000fe40008000000 */
[----:B------:R-:W-:Y:S03]  /*4a40*/  USHF.R.U32.HI UR6, URZ, UR41, UR5 ;  /* 0x00000029ff067299 */ /* 0x000fe60008011605 */
[----:B------:R-:W-:Y:S01]  /*4a50*/  UMOV UR5, UR27 ;  /* 0x0000001b00057c82 */ /* 0x000fe20008000000 */
[----:B------:R-:W-:Y:S02]  /*4a60*/  USEL UR6, UR13, UR6, !UP5 ;  /* 0x000000060d067287 */ /* 0x000fe4000e800000 */
[----:B------:R-:W-:Y:S03]  /*4a70*/  USHF.R.U32.HI UR12, URZ, UR45, UR5 ;  /* 0x0000002dff0c7299 */ /* 0x000fe60008011605 */
[----:B------:R-:W-:Y:S02]  /*4a80*/  UMOV UR5, UR9 ;  /* 0x0000000900057c82 */ /* 0x000fe40008000000 */
[----:B------:R-:W-:Y:S03]  /*4a90*/  @UP4 USHF.R.U32.HI UR4, URZ, UR23, UR5 ;  /* 0x00000017ff044299 */ /* 0x000fe60008011605 */
[----:B------:R-:W-:Y:S01]  /*4aa0*/  UMOV UR5, UR11 ;  /* 0x0000000b00057c82 */ /* 0x000fe20008000000 */
[----:B------:R-:W-:Y:S02]  /*4ab0*/  UIMAD UR4, UR42, UR4, URZ ;  /* 0x000000042a0472a4 */ /* 0x000fe4000f8e02ff */
[----:B------:R-:W-:Y:S02]  /*4ac0*/  @UP4 USHF.R.U32.HI UR7, URZ, UR23, UR5 ;  /* 0x00000017ff074299 */ /* 0x000fe40008011605 */
[----:B------:R-:W-:Y:S02]  /*4ad0*/  UIMAD.WIDE.U32 UR10, UR6, UR22, URZ ;  /* 0x00000016060a72a5 */ /* 0x000fe4000f8e00ff */
[----:B------:R-:W-:Y:S02]  /*4ae0*/  USEL UR5, UR14, UR12, !UP6 ;  /* 0x0000000c0e057287 */ /* 0x000fe4000f000000 */
[----:B------:R-:W-:Y:S02]  /*4af0*/  UIMAD UR8, UR42, UR7, URZ ;  /* 0x000000072a0872a4 */ /* 0x000fe4000f8e02ff */
[----:B------:R-:W-:Y:S03]  /*4b00*/  UISETP.GE.AND UP0, UPT, UR6, UR4, UPT ;  /* 0x000000040600728c */ /* 0x000fe6000bf06270 */
[----:B------:R-:W-:Y:S01]  /*4b10*/  UMOV UR4, UR11 ;  /* 0x0000000b00047c82 */ /* 0x000fe20008000000 */
[----:B------:R-:W-:Y:S02]  /*4b20*/  UISETP.GE.OR UP0, UPT, UR5, UR8, UP0 ;  /* 0x000000080500728c */ /* 0x000fe40008706670 */
[----:B------:R-:W-:Y:S02]  /*4b30*/  USHF.R.U32.HI UR4, URZ, UR23, UR4 ;  /* 0x00000017ff047299 */ /* 0x000fe40008011604 */
[----:B------:R-:W-:Y:S02]  /*4b40*/  UIMAD.WIDE.U32 UR8, UR5, UR22, URZ ;  /* 0x00000016050872a5 */ /* 0x000fe4000f8e00ff */
[----:B------:R-:W-:Y:S04]  /*4b50*/  USEL UR10, UR6, UR4, !UP4 ;  /* 0x00000004060a7287 */ /* 0x000fe8000e000000 */
[----:B------:R-:W-:Y:S01]  /*4b60*/  UIADD3 UR11, UPT, UPT, -UR10, URZ, URZ ;  /* 0x000000ff0a0b7290 */ /* 0x000fe2000fffe1ff */
[----:B------:R-:W-:Y:S02]  /*4b70*/  @!UP0 UMOV UR4, UR9 ;  /* 0x0000000900048c82 */ /* 0x000fe40008000000 */
[----:B------:R-:W-:Y:S02]  /*4b80*/  @!UP0 USHF.R.U32.HI UR4, URZ, UR23, UR4 ;  /* 0x00000017ff048299 */ /* 0x000fe40008011604 */
[----:B------:R-:W-:Y:S02]  /*4b90*/  UIMAD UR8, UR42, UR11, UR6 ;  /* 0x0000000b2a0872a4 */ /* 0x000fe4000f8e0206 */
[----:B------:R-:W-:Y:S04]  /*4ba0*/  @!UP0 USEL UR4, UR5, UR4, !UP4 ;  /* 0x0000000405048287 */ /* 0x000fe8000e000000 */
[----:B------:R-:W-:Y:S02]  /*4bb0*/  @!UP0 UIMAD UR8, UR7, UR8, UR4 ;  /* 0x00000008070882a4 */ /* 0x000fe4000f8e0204 */
[----:B------:R-:W-:Y:S02]  /*4bc0*/  @!UP0 UIADD3 UR9, UPT, UPT, UR10, -UR4, URZ ;  /* 0x800000040a098290 */ /* 0x000fe4000fffe0ff */
[----:B------:R-:W-:Y:S02]  /*4bd0*/  UIADD3 UR4, UPT, UPT, -UR5, URZ, URZ ;  /* 0x000000ff05047290 */ /* 0x000fe4000fffe1ff */
[----:B------:R-:W-:Y:S02]  /*4be0*/  UIADD3 UR7, UPT, UPT, -UR6, URZ, URZ ;  /* 0x000000ff06077290 */ /* 0x000fe4000fffe1ff */
[----:B------:R-:W-:Y:S02]  /*4bf0*/  @!UP0 UIMAD UR6, UR9, UR42, UR5 ;  /* 0x0000002a090682a4 */ /* 0x000fe4000f8e0205 */
[----:B------:R-:W-:Y:S02]  /*4c00*/  UIMAD UR14, UR15, UR4, UR14 ;  /* 0x000000040f0e72a4 */ /* 0x000fe4000f8e020e */
[----:B------:R-:W-:Y:S01]  /*4c10*/  UIMAD UR13, UR46, UR7, UR13 ;  /* 0x000000072e0d72a4 */ /* 0x000fe2000f8e020d */
[----:B------:R-:W-:Y:S02]  /*4c20*/  @!UP0 UMOV UR5, UR8 ;  /* 0x0000000800058c82 */ /* 0x000fe40008000000 */
[----:B------:R-:W-:Y:S02]  /*4c30*/  UIMAD UR14, UR5, UR15, UR14 ;  /* 0x0000000f050e72a4 */ /* 0x000fe4000f8e020e */
[----:B------:R-:W-:Y:S11]  /*4c40*/  UIMAD UR13, UR6, UR46, UR13 ;  /* 0x0000002e060d72a4 */ /* 0x000ff6000f8e020d */
[----:B------:R-:W-:Y:S01]  /*4c50*/  @!UPT UIADD3 URZ, UPT, UPT, URZ, URZ, URZ ;  /* 0x000000fffffff290 */ /* 0x000fe2000fffe0ff */
.L_x_80:
[----:B------:R-:W2:Y:S01]  /*4c60*/  @!UP2 LDCU.128 UR8, c[0x0][0xb10] ;  /* 0x00016200ff08a7ac */ /* 0x000ea20008000c00 */
[C---:B----4-:R-:W-:Y:S02]  /*4c70*/  ISETP.NE.U32.AND P1, PT, R4.reuse, RZ, PT ;  /* 0x000000ff0400720c */ /* 0x050fe40003f25070 */
[----:B------:R-:W-:Y:S02]  /*4c80*/  ISETP.NE.U32.AND P0, PT, R4, RZ, PT ;  /* 0x000000ff0400720c */ /* 0x000fe40003f05070 */
[C---:B------:R-:W-:Y:S02]  /*4c90*/  ISETP.NE.AND.EX P1, PT, R5.reuse, RZ, PT, P1 ;  /* 0x000000ff0500720c */ /* 0x040fe40003f25310 */
[----:B------:R-:W-:Y:S01]  /*4ca0*/  ISETP.NE.AND.EX P0, PT, R5, RZ, PT, P0 ;  /* 0x000000ff0500720c */ /* 0x000fe20003f05300 */
[----:B------:R-:W3:Y:S01]  /*4cb0*/  @!UP2 LDCU UR5, c[0x0][0xb0c] ;  /* 0x00016180ff05a7ac */ /* 0x000ee20008000800 */
[----:B------:R-:W-:Y:S01]  /*4cc0*/  SHF.L.U32 R9, R15, 0x1f, RZ ;  /* 0x0000001f0f097819 */ /* 0x000fe200000006ff */
[----:B------:R-:W-:Y:S02]  /*4cd0*/  USHF.L.U32 UR35, UR16, 0x6, URZ ;  /* 0x0000000610237899 */ /* 0x000fe400080006ff */
[----:B------:R-:W-:Y:S02]  /*4ce0*/  USHF.L.U32 UR34, UR20, 0x7, URZ ;  /* 0x0000000714227899 */ /* 0x000fe400080006ff */
[----:B--2---:R-:W-:Y:S07]  /*4cf0*/  UIMAD.WIDE.U32 UR6, UR14, UR8, URZ ;  /* 0x000000080e0672a5 */ /* 0x004fee000f8e00ff */
[----:B------:R-:W-:Y:S01]  /*4d00*/  @!UP2 UMOV UR4, UR7 ;  /* 0x000000070004ac82 */ /* 0x000fe20008000000 */
[----:B---3--:R-:W-:Y:S02]  /*4d10*/  @!UP2 UISETP.NE.AND UP0, UPT, UR5, 0x1, UPT ;  /* 0x000000010500a88c */ /* 0x008fe4000bf05270 */
[----:B------:R-:W-:Y:S02]  /*4d20*/  @!UP2 USHF.R.U32.HI UR4, URZ, UR9, UR4 ;  /* 0x00000009ff04a299 */ /* 0x000fe40008011604 */
[----:B------:R-:W-:Y:S02]  /*4d30*/  UIMAD.WIDE.U32 UR6, UR13, UR11, URZ ;  /* 0x0000000b0d0672a5 */ /* 0x000fe4000f8e00ff */
[----:B------:R-:W-:Y:S02]  /*4d40*/  @!UP2 USEL UR8, UR14, UR4, !UP0 ;  /* 0x000000040e08a287 */ /* 0x000fe4000c000000 */
[----:B------:R-:W-:Y:S03]  /*4d50*/  @!UP2 UISETP.NE.AND UP0, UPT, UR10, 0x1, UPT ;  /* 0x000000010a00a88c */ /* 0x000fe6000bf05270 */
[----:B------:R-:W-:Y:S02]  /*4d60*/  @!UP2 UMOV UR6, UR7 ;  /* 0x000000070006ac82 */ /* 0x000fe40008000000 */
[----:B------:R-:W2:Y:S02]  /*4d70*/  @!UP2 LDCU UR4, c[0x0][0xb20] ;  /* 0x00016400ff04a7ac */ /* 0x000ea40008000800 */
[----:B--2---:R-:W-:Y:S04]  /*4d80*/  @!UP2 USHF.R.U32.HI UR6, URZ, UR4, UR6 ;  /* 0x00000004ff06a299 */ /* 0x004fe80008011606 */
[----:B------:R-:W-:Y:S04]  /*4d90*/  @!UP2 USEL UR6, UR13, UR6, !UP0 ;  /* 0x000000060d06a287 */ /* 0x000fe8000c000000 */
[----:B------:R-:W-:Y:S02]  /*4da0*/  @!UP2 UIADD3 UR4, UPT, UPT, -UR8, UR6, URZ ;  /* 0x000000060804a290 */ /* 0x000fe4000fffe1ff */
[----:B------:R-:W-:Y:S02]  /*4db0*/  @!UP2 UIADD3 UR6, UPT, UPT, UR8, -UR6, URZ ;  /* 0x800000060806a290 */ /* 0x000fe4000fffe0ff */
[----:B------:R-:W-:Y:S02]  /*4dc0*/  @!UP2 UIMAD UR14, UR4, UR5, UR14 ;  /* 0x00000005040ea2a4 */ /* 0x000fe4000f8e020e */
[----:B------:R-:W-:Y:S01]  /*4dd0*/  @!UP2 UIMAD UR13, UR6, UR10, UR13 ;  /* 0x0000000a060da2a4 */ /* 0x000fe2000f8e020d */
[----:B------:R-:W-:Y:S11]  /*4de0*/  BRA.U UP3, `(.L_x_81) ;  /* 0x0000000103107547 */ /* 0x000ff6000b800000 */
[----:B------:R-:W-:Y:S04]  /*4df0*/  MOV R6, UR40 ;  /* 0x0000002800067c02 */ /* 0x000fe80008000f00 */
[----:B------:R-:W-:Y:S04]  /*4e00*/  SHF.L.U32 R6, R6, 0x1f, RZ ;  /* 0x0000001f06067819 */ /* 0x000fe800000006ff */
[----:B------:R-:W2:Y:S02]  /*4e10*/  SYNCS.PHASECHK.TRANS64.TRYWAIT P2, [UR21+0x88], R6 ;  /* 0x00008806ff0075a7 */ /* 0x000ea40008041115 */
[----:B--2---:R-:W-:Y:S05]  /*4e20*/  @!P2 BRA `(.L_x_82) ;  /* 0x00000044004ca947 */ /* 0x004fea0003800000 */
.L_x_81:
[----:B------:R-:W-:Y:S05]  /*4e30*/  @!P1 BRA `(.L_x_83) ;  /* 0x0000000000309947 */ /* 0x000fea0003800000 */
[----:B------:R-:W-:Y:S01]  /*4e40*/  ISETP.NE.U32.AND P1, PT, R2, RZ, PT ;  /* 0x000000ff0200720c */ /* 0x000fe20003f25070 */
[----:B------:R-:W2:Y:S01]  /*4e50*/  LDCU.64 UR4, c[0x0][0x358] ;  /* 0x00006b00ff0477ac */ /* 0x000ea20008000a00 */
[----:B------:R-:W-:Y:S02]  /*4e60*/  IMAD.MOV.U32 R49, RZ, RZ, 0x1 ;  /* 0x00000001ff317424 */ /* 0x000fe400078e00ff */
[----:B------:R-:W-:Y:S11]  /*4e70*/  ISETP.NE.AND.EX P1, PT, R3, RZ, PT, P1 ;  /* 0x000000ff0300720c */ /* 0x000ff60003f25310 */
[----:B------:R-:W-:Y:S02]  /*4e80*/  @!UPT UIADD3 URZ, UPT, UPT, URZ, URZ, URZ ;  /* 0x000000fffffff290 */ /* 0x000fe4000fffe0ff */
[----:B------:R-:W3:Y:S01]  /*4e90*/  @P1 LDC.64 R10, c[0x0][0x888] ;  /* 0x00022200ff0a1b82 */ /* 0x000ee20000000a00 */
[----:B-1----:R-:W-:Y:S04]  /*4ea0*/  @P1 IMAD R0, R4, UR36, RZ ;  /* 0x0000002404001c24 */ /* 0x002fe8000f8e02ff */
[----:B---3--:R-:W-:Y:S04]  /*4eb0*/  @P1 IMAD.WIDE R10, R0, 0x4, R10 ;  /* 0x00000004000a1825 */ /* 0x008fe800078e020a */
[----:B------:R-:W-:Y:S01]  /*4ec0*/  HFMA2 R0, -RZ, RZ, 0, 5.9604644775390625e-08 ;  /* 0x00000001ff007431 */ /* 0x000fe200000001ff */
[----:B--2--5:R2:W5:Y:S04]  /*4ed0*/  @P1 LDG.E R27, desc[UR4][R10.64] ;  /* 0x000000040a1b1981 */ /* 0x024568000c1e1900 */
[----:B------:R-:W-:Y:S01]  /*4ee0*/  @!P1 PRMT R49, R0, 0x7610, R49 ;  /* 0x0000761000319816 */ /* 0x000fe20000000031 */
[----:B--2---:R-:W3:Y:S06]  /*4ef0*/  @!P1 LDC R27, c[0x0][0x880] ;  /* 0x00022000ff1b9b82 */ /* 0x004eec0000000800 */
.L_x_83:
[----:B---3-5:R-:W-:Y:S01]  /*4f00*/  @!P0 FSETP.EQ.AND P1, PT, R27, RZ, PT ;  /* 0x000000ff1b00820b */ /* 0x028fe20003f22000 */
[----:B------:R-:W-:Y:S01]  /*4f10*/  @!UPT UIADD3 URZ, UPT, UPT, URZ, URZ, URZ ;  /* 0x000000fffffff290 */ /* 0x000fe2000fffe0ff */
[----:B------:R-:W-:Y:S11]  /*4f20*/  @!P0 BRA `(.L_x_84) ;  /* 0x0000000000188947 */ /* 0x000ff60003800000 */
[----:B------:R-:W-:Y:S02]  /*4f30*/  LOP3.LUT P0, RZ, R49, 0xff, RZ, 0xc0, !PT ;  /* 0x000000ff31ff7812 */ /* 0x000fe4000780c0ff */
[----:B------:R-:W-:Y:S04]  /*4f40*/  ISETP.NE.U32.AND P1, PT, R2, RZ, PT ;  /* 0x000000ff0200720c */ /* 0x000fe80003f25070 */
[----:B------:R-:W-:Y:S04]  /*4f50*/  ISETP.NE.AND.EX P1, PT, R3, RZ, PT, P1 ;  /* 0x000000ff0300720c */ /* 0x000fe80003f25310 */
[----:B------:R-:W-:Y:S03]  /*4f60*/  PLOP3.LUT P1, PT, P1, PT, PT, 0x8, 0x80 ;  /* 0x000000000080781c */ /* 0x000fe60000f2e170 */
[----:B------:R-:W-:Y:S11]  /*4f70*/  @P0 FSETP.EQ.AND P1, PT, R27, RZ, PT ;  /* 0x000000ff1b00020b */ /* 0x000ff60003f22000 */
[----:B------:R-:W-:Y:S02]  /*4f80*/  @!UPT UIADD3 URZ, UPT, UPT, URZ, URZ, URZ ;  /* 0x000000fffffff290 */ /* 0x000fe4000fffe0ff */
.L_x_84:
[----:B------:R-:W2:Y:S01]  /*4f90*/  SYNCS.PHASECHK.TRANS64.TRYWAIT P2, [UR21+0x60], R9 ;  /* 0x00006009ff0075a7 */ /* 0x000ea20008041115 */
[----:B------:R-:W-:Y:S04]  /*4fa0*/  ELECT P0, URZ, PT ;  /* 0x0000000000ff782f */ /* 0x000fe80003800000 */
[----:B------:R-:W-:Y:S11]  /*4fb0*/  PLOP3.LUT P1, PT, P1, P0, PT, 0xf2, 0x2f ;  /* 0x00000000002f781c */ /* 0x000ff60000f21e72 */
[----:B------:R-:W-:Y:S02]  /*4fc0*/  @!UPT UIADD3 URZ, UPT, UPT, URZ, URZ, URZ ;  /* 0x000000fffffff290 */ /* 0x000fe4000fffe0ff */
[----:B------:R-:W-:Y:S05]  /*4fd0*/  @!P1 IADD3 R8, P0, PT, R16, 0x580, RZ ;  /* 0x0000058010089810 */ /* 0x000fea0007f1e0ff */
[----:B-1----:R-:W-:Y:S01]  /*4fe0*/  @!P1 IMAD.X R6, RZ, RZ, R17, P0 ;  /* 0x000000ffff069224 */ /* 0x002fe200000e0611 */
[----:B--2---:R-:W-:Y:S07]  /*4ff0*/  @!P2 BRA `(.L_x_85) ;  /* 0x0000004000f0a947 */ /* 0x004fee0003800000 */
.L_x_172:
[----:B------:R-:W-:Y:S01]  /*5000*/  @!P1 R2UR UR5, R8 ;  /* 0x00000000080592ca */ /* 0x000fe200000e0000 */
[----:B------:R-:W-:Y:S01]  /*5010*/  VOTEU.ALL UP0, P1 ;  /* 0x0000000000ff7886 */ /* 0x000fe20000800000 */
[----:B------:R-:W-:Y:S01]  /*5020*/  @!P1 R2UR UR4, R6 ;  /* 0x00000000060492ca */ /* 0x000fe200000e0000 */
[----:B-1----:R-:W-:Y:S01]  /*5030*/  @!P1 IMAD.MOV.U32 R0, RZ, RZ, 0x1000 ;  /* 0x00001000ff009424 */ /* 0x002fe200078e00ff */
[----:B------:R-:W-:Y:S01]  /*5040*/  UMOV UR8, 0x0 ;  /* 0x0000000000087882 */ /* 0x000fe20000000000 */
[----:B------:R-:W-:Y:S01]  /*5050*/  UMOV UR9, 0x10000000 ;  /* 0x1000000000097882 */ /* 0x000fe20000000000 */
[----:B------:R-:W-:Y:S01]  /*5060*/  @!UP0 UIADD3 UR32, UPT, UPT, UR21, 0x200, URZ ;  /* 0x0000020015208890 */ /* 0x000fe2000fffe0ff */
[----:B------:R-:W-:Y:S01]  /*5070*/  @!P1 IADD3 R8, P0, PT, R16, 0x580, RZ ;  /* 0x0000058010089810 */ /* 0x000fe20007f1e0ff */
[----:B------:R-:W-:Y:S01]  /*5080*/  VOTEU.ALL UP0, P1 ;  /* 0x0000000000ff7886 */ /* 0x000fe20000800000 */
[----:B------:R-:W-:Y:S03]  /*5090*/  UPRMT UR6, UR52, 0x654, UR33 ;  /* 0x0000065434067896 */ /* 0x000fe60008000021 */
[----:B------:R-:W-:Y:S02]  /*50a0*/  @!P1 IMAD.X R6, RZ, RZ, R17, P0 ;  /* 0x000000ffff069224 */ /* 0x000fe400000e0611 */
[----:B------:R-:W-:Y:S02]  /*50b0*/  IMAD.U32 R10, RZ, RZ, UR5 ;  /* 0x00000005ff0a7e24 */ /* 0x000fe4000f8e00ff */
[----:B------:R-:W-:Y:S03]  /*50c0*/  IMAD.U32 R11, RZ, RZ, UR4 ;  /* 0x00000004ff0b7e24 */ /* 0x000fe6000f8e00ff */
[----:B------:R-:W-:Y:S02]  /*50d0*/  @!P1 R2UR UR4, R10 ;  /* 0x000000000a0492ca */ /* 0x000fe400000e0000 */
[----:B------:R-:W-:Y:S11]  /*50e0*/  @!P1 R2UR UR5, R11 ;  /* 0x000000000b0592ca */ /* 0x000ff600000e0000 */
[----:B------:R-:W-:Y:S02]  /*50f0*/  @!UPT UIADD3 URZ, UPT, UPT, URZ, URZ, URZ ;  /* 0x000000fffffff290 */ /* 0x000fe4000fffe0ff */
[----:B------:R1:W-:Y:S01]  /*5100*/  @!UP0 UTMALDG.3D [UR32], [UR4], desc[UR8] ;  /* 0x00000820040085b4 */ /* 0x0003e20008011000 */
[----:B------:R1:W-:Y:S01]  /*5110*/  @!P1 SYNCS.ARRIVE.TRANS64.RED.A0TR RZ, [UR21+0x40], R0 ;  /* 0x00004000ffff99a7 */ /* 0x0003e20008300415 */
[----:B------:R-:W-:Y:S01]  /*5120*/  SYNCS.ARRIVE.TRANS64.RED.A1T0 RZ, [UR6], RZ ;  /* 0x000000ffffff79a7 */ /* 0x000fe20008100406 */
[----:B------:R-:W2:Y:S02]  /*5130*/  SYNCS.PHASECHK.TRANS64.TRYWAIT P2, [UR21+0x68], R9 ;  /* 0x00006809ff0075a7 */ /* 0x000ea40008041115 */
[----:B-12---:R-:W-:Y:S05]  /*5140*/  @!P2 BRA `(.L_x_86) ;  /* 0x0000004000b4a947 */ /* 0x006fea0003800000 */
.L_x_174:
        /* <DEDUP_REMOVED lines=8> */
[----:B------:R-:W-:Y:S01]  /*51d0*/  @!UP0 UIADD3 UR24, UPT, UPT, UR21, 0x1200, URZ ;  /* 0x0000120015188890 */ /* 0x000fe2000fffe0ff */
[----:B------:R-:W-:Y:S01]  /*51e0*/  VOTEU.ALL UP0, P1 ;  /* 0x0000000000ff7886 */ /* 0x000fe20000800000 */
[----:B------:R-:W-:Y:S01]  /*51f0*/  UMOV UR27, UR35 ;  /* 0x00000023001b7c82 */ /* 0x000fe20008000000 */
[----:B------:R-:W-:Y:S02]  /*5200*/  UMOV UR28, UR36 ;  /* 0x00000024001c7c82 */ /* 0x000fe40008000000 */
[----:B------:R-:W-:Y:S01]  /*5210*/  IMAD.U32 R10, RZ, RZ, UR5 ;  /* 0x00000005ff0a7e24 */ /* 0x000fe2000f8e00ff */
[----:B------:R-:W-:Y:S01]  /*5220*/  UPRMT UR6, UR52, 0x654, UR25 ;  /* 0x0000065434067896 */ /* 0x000fe20008000019 */
[----:B------:R-:W-:Y:S02]  /*5230*/  IMAD.U32 R11, RZ, RZ, UR4 ;  /* 0x00000004ff0b7e24 */ /* 0x000fe4000f8e00ff */
[----:B------:R-:W-:Y:S01]  /*5240*/  @!P1 IMAD.X R6, RZ, RZ, R17, P0 ;  /* 0x000000ffff069224 */ /* 0x000fe200000e0611 */
        /* <DEDUP_REMOVED lines=8> */
.L_x_176:
[----:B------:R-:W-:Y:S01]  /*52d0*/  @!P1 R2UR UR5, R8 ;  /* 0x00000000080592ca */ /* 0x000fe200000e0000 */
[----:B------:R-:W-:Y:S01]  /*52e0*/  VOTEU.ALL UP0, P1 ;  /* 0x0000000000ff7886 */ /* 0x000fe20000800000 */
[----:B------:R-:W-:Y:S01]  /*52f0*/  @!P1 R2UR UR4, R6 ;  /* 0x00000000060492ca */ /* 0x000fe200000e0000 */
[----:B-1----:R-:W-:Y:S01]  /*5300*/  @!P1 IMAD.MOV.U32 R0, RZ, RZ, 0x1000 ;  /* 0x00001000ff009424 */ /* 0x002fe200078e00ff */
[----:B------:R-:W-:Y:S01]  /*5310*/  UMOV UR8, 0x0 ;  /* 0x0000000000087882 */ /* 0x000fe20000000000 */
[----:B------:R-:W-:Y:S01]  /*5320*/  UMOV UR9, 0x10000000 ;  /* 0x1000000000097882 */ /* 0x000fe20000000000 */
[----:B------:R-:W-:Y:S01]  /*5330*/  @!UP0 UIADD3 UR18, UPT, UPT, UR34, 0x40, URZ ;  /* 0x0000004022128890 */ /* 0x000fe2000fffe0ff */
[----:B------:R-:W-:Y:S01]  /*5340*/  VIADD R14, R14, 0x1 ;  /* 0x000000010e0e7836 */ /* 0x000fe20000000000 */
[----:B------:R-:W-:Y:S01]  /*5350*/  @!UP0 UIADD3 UR16, UPT, UPT, UR21, 0x2200, URZ ;  /* 0x0000220015108890 */ /* 0x000fe2000fffe0ff */
[----:B------:R-:W-:Y:S01]  /*5360*/  VOTEU.ALL UP0, P1 ;  /* 0x0000000000ff7886 */ /* 0x000fe20000800000 */
[----:B------:R-:W-:Y:S01]  /*5370*/  UMOV UR19, UR35 ;  /* 0x0000002300137c82 */ /* 0x000fe20008000000 */
[----:B------:R-:W-:Y:S02]  /*5380*/  UMOV UR20, UR36 ;  /* 0x0000002400147c82 */ /* 0x000fe40008000000 */
[----:B------:R-:W-:Y:S01]  /*5390*/  IMAD.U32 R10, RZ, RZ, UR5 ;  /* 0x00000005ff0a7e24 */ /* 0x000fe2000f8e00ff */
[----:B------:R-:W-:Y:S01]  /*53a0*/  UPRMT UR6, UR52, 0x654, UR17 ;  /* 0x0000065434067896 */ /* 0x000fe20008000011 */
        /* <DEDUP_REMOVED lines=9> */
.L_x_178:
[----:B------:R-:W-:Y:S01]  /*5440*/  @!P1 IADD3 R6, P0, PT, R16, 0x580, RZ ;  /* 0x0000058010069810 */ /* 0x000fe20007f1e0ff */
[----:B------:R-:W-:Y:S01]  /*5450*/  VOTEU.ALL UP0, P1 ;  /* 0x0000000000ff7886 */ /* 0x000fe20000800000 */
[----:B------:R-:W-:Y:S01]  /*5460*/  UMOV UR6, 0x0 ;  /* 0x0000000000067882 */ /* 0x000fe20000000000 */
[----:B------:R-:W-:Y:S01]  /*5470*/  UMOV UR7, 0x10000000 ;  /* 0x1000000000077882 */ /* 0x000fe20000000000 */
[----:B------:R-:W-:Y:S01]  /*5480*/  @!P1 R2UR UR5, R6 ;  /* 0x00000000060592ca */ /* 0x000fe200000e0000 */
[----:B-1----:R-:W-:Y:S01]  /*5490*/  @!P1 IMAD.X R0, RZ, RZ, R17, P0 ;  /* 0x000000ffff009224 */ /* 0x002fe200000e0611 */
[----:B------:R-:W-:Y:S01]  /*54a0*/  @!UP0 UIADD3 UR10, UPT, UPT, UR34, 0x60, URZ ;  /* 0x00000060220a8890 */ /* 0x000fe2000fffe0ff */
[----:B------:R-:W-:Y:S01]  /*54b0*/  R2UR UR16, R51 ;  /* 0x00000000331072ca */ /* 0x000fe200000e0000 */
[----:B------:R-:W-:Y:S01]  /*54c0*/  @!UP0 UIADD3 UR8, UPT, UPT, UR21, 0x3200, URZ ;  /* 0x0000320015088890 */ /* 0x000fe2000fffe0ff */
[----:B------:R-:W-:Y:S01]  /*54d0*/  ISETP.NE.AND P0, PT, R14, 0x2, PT ;  /* 0x000000020e00780c */ /* 0x000fe20003f05270 */
[----:B------:R-:W-:Y:S01]  /*54e0*/  @!UP0 UIADD3 UR9, UPT, UPT, UR21, 0x58, URZ ;  /* 0x0000005815098890 */ /* 0x000fe2000fffe0ff */
[----:B------:R-:W-:Y:S01]  /*54f0*/  @!P1 R2UR UR4, R0 ;  /* 0x00000000000492ca */ /* 0x000fe200000e0000 */
[----:B------:R-:W-:Y:S01]  /*5500*/  VOTEU.ALL UP0, P1 ;  /* 0x0000000000ff7886 */ /* 0x000fe20000800000 */
[----:B------:R-:W-:Y:S01]  /*5510*/  UMOV UR11, UR35 ;  /* 0x00000023000b7c82 */ /* 0x000fe20008000000 */
[----:B------:R-:W-:Y:S01]  /*5520*/  UMOV UR12, UR36 ;  /* 0x00000024000c7c82 */ /* 0x000fe20008000000 */
[----:B------:R-:W-:Y:S01]  /*5530*/  SEL R0, RZ, 0x1, P0 ;  /* 0x00000001ff007807 */ /* 0x000fe20000000000 */
[----:B------:R-:W-:Y:S01]  /*5540*/  UPLOP3.LUT UP3, UPT, UPT, UPT, UPT, 0x80, 0x8 ;  /* 0x000000000008789c */ /* 0x000fe20003f6f070 */
[----:B------:R-:W-:Y:S01]  /*5550*/  IMAD.U32 R8, RZ, RZ, UR5 ;  /* 0x00000005ff087e24 */ /* 0x000fe2000f8e00ff */
[----:B------:R-:W-:Y:S01]  /*5560*/  LOP3.LUT R15, R15, 0x1, RZ, 0x3c, !PT ;  /* 0x000000010f0f7812 */ /* 0x000fe200078e3cff */
[----:B------:R-:W-:Y:S01]  /*5570*/  UMOV UR36, UR29 ;  /* 0x0000001d00247c82 */ /* 0x000fe20008000000 */
[----:B------:R-:W-:Y:S01]  /*5580*/  LOP3.LUT R13, R13, R0, RZ, 0x3c, !PT ;  /* 0x000000000d0d7212 */ /* 0x000fe200078e3cff */
[----:B------:R-:W-:Y:S01]  /*5590*/  UIADD3 UR20, UPT, UPT, UR13, UR16, URZ ;  /* 0x000000100d147290 */ /* 0x000fe2000fffe0ff */
[----:B------:R-:W-:Y:S01]  /*55a0*/  SEL R14, R14, RZ, P0 ;  /* 0x000000ff0e0e7207 */ /* 0x000fe20000000000 */
[----:B------:R-:W-:Y:S01]  /*55b0*/  UIADD3 UR16, UPT, UPT, UR14, UR63, URZ ;  /* 0x0000003f0e107290 */ /* 0x000fe2000fffe0ff */
[----:B------:R-:W-:Y:S01]  /*55c0*/  IMAD.U32 R9, RZ, RZ, UR4 ;  /* 0x00000004ff097e24 */ /* 0x000fe2000f8e00ff */
[----:B------:R-:W-:Y:S04]  /*55d0*/  @!P1 R2UR UR4, R8 ;  /* 0x00000000080492ca */ /* 0x000fe800000e0000 */
[----:B------:R-:W-:Y:S11]  /*55e0*/  @!P1 R2UR UR5, R9 ;  /* 0x00000000090592ca */ /* 0x000ff600000e0000 */
[----:B------:R-:W-:Y:S02]  /*55f0*/  @!UPT UIADD3 URZ, UPT, UPT, URZ, URZ, URZ ;  /* 0x000000fffffff290 */ /* 0x000fe4000fffe0ff */
[----:B------:R2:W-:Y:S01]  /*5600*/  @!UP0 UTMALDG.3D [UR8], [UR4], desc[UR6] ;  /* 0x00000608040085b4 */ /* 0x0005e20008011000 */
[----:B------:R2:W-:Y:S01]  /*5610*/  @!P1 SYNCS.ARRIVE.TRANS64.RED.A0TR RZ, [UR21+0x58], R7 ;  /* 0x00005807ffff99a7 */ /* 0x0005e20008300415 */
[----:B------:R-:W-:Y:S01]  /*5620*/  SYNCS.ARRIVE.TRANS64.RED.A1T0 RZ, [UR37], RZ ;  /* 0x000000ffffff79a7 */ /* 0x000fe20008100425 */
[----:B------:R-:W-:Y:S05]  /*5630*/  BRA.U UP1, `(.L_x_89) ;  /* 0xfffffff101687547 */ /* 0x000fea000b83ffff */
[----:B------:R-:W-:-:S04]  /*5640*/  SHF.L.U32 R2, R15, 0x1f, RZ ;  /* 0x0000001f0f027819 */ /* 0x000fc800000006ff */
[----:B------:R-:W1:Y:S02]  /*5650*/  SYNCS.PHASECHK.TRANS64.TRYWAIT P0, [UR21+0x60], R2 ;  /* 0x00006002ff0075a7 */ /* 0x000e640008001115 */
[----:B-1----:R-:W-:Y:S05]  /*5660*/  @!P0 BRA `(.L_x_90) ;  /* 0x0000003c00b48947 */ /* 0x002fea0003800000 */
.L_x_180:
[----:B------:R-:W3:Y:S02]  /*5670*/  SYNCS.PHASECHK.TRANS64.TRYWAIT P0, [UR21+0x68], R2 ;  /* 0x00006802ff0075a7 */ /* 0x000ee40008001115 */
[----:B---3--:R-:W-:Y:S05]  /*5680*/  @!P0 BRA `(.L_x_91) ;  /* 0x0000003c00c48947 */ /* 0x008fea0003800000 */
.L_x_182:
[----:B------:R-:W3:Y:S02]  /*5690*/  SYNCS.PHASECHK.TRANS64.TRYWAIT P0, [UR21+0x70], R2 ;  /* 0x00007002ff0075a7 */ /* 0x000ee40008001115 */
[----:B---3--:R-:W-:Y:S05]  /*56a0*/  @!P0 BRA `(.L_x_92) ;  /* 0x0000003c00d48947 */ /* 0x008fea0003800000 */
.L_x_184:
[----:B-1----:R-:W-:-:S07]  /*56b0*/  MOV R0, UR21 ;  /* 0x0000001500007c02 */ /* 0x002fce0008000f00 */
.L_x_93:
[----:B-1----:R-:W-:-:S04]  /*56c0*/  SHF.L.U32 R2, R15, 0x1f, RZ ;  /* 0x0000001f0f027819 */ /* 0x002fc800000006ff */
[----:B------:R1:W3:Y:S03]  /*56d0*/  SYNCS.PHASECHK.TRANS64.TRYWAIT P0, [R0+URZ+0x78], R2 ;  /* 0x00007802000075a7 */ /* 0x0002e600080011ff */
[----:B---3--:R-:W-:Y:S05]  /*56e0*/  @!P0 NANOSLEEP.SYNCS 0x989680 ;  /* 0x009896800000895d */ /* 0x008fea0003900000 */
[----:B------:R-:W3:Y:S02]  /*56f0*/  @!P0 SYNCS.PHASECHK.TRANS64 P0, [R0+URZ+0x78], R2 ;  /* 0x00007802000085a7 */ /* 0x000ee400080010ff */
[----:B--23--:R-:W-:Y:S05]  /*5700*/  @P0 EXIT ;  /* 0x000000000000094d */ /* 0x00cfea0003800000 */
[----:B------:R-:W-:Y:S05]  /*5710*/  BRA `(.L_x_93) ;  /* 0xfffffffc00e87947 */ /* 0x000fea000383ffff */
.L_x_78:
[----:B------:R-:W-:-:S06]  /*5720*/  UISETP.GE.AND UP0, UPT, UR17, 0x4, UPT ;  /* 0x000000041100788c */ /* 0x000fcc000bf06270 */
[----:B------:R-:W-:-:S13]  /*5730*/  PLOP3.LUT P0, PT, PT, PT, UP0, 0x80, 0x8 ;  /* 0x000000000008781c */ /* 0x000fda0003f0f008 */
[----:B------:R-:W-:Y:S05]  /*5740*/  @!P0 EXIT ;  /* 0x000000000000894d */ /* 0x000fea0003800000 */
[----:B------:R-:W-:Y:S01]  /*5750*/  BAR.SYNC.DEFER_BLOCKING 0x6, 0xa0 ;  /* 0x0182800000007b1d */ /* 0x000fe20000010000 */
[C---:B------:R-:W-:Y:S01]  /*5760*/  IMAD.SHL.U32 R5, R59.reuse, 0x20, RZ ;  /* 0x000000203b057824 */ /* 0x040fe200078e00ff */
[C---:B------:R-:W-:Y:S01]  /*5770*/  LOP3.LUT P0, RZ, R59.reuse, 0x4, RZ, 0xc0, !PT ;  /* 0x000000043bff7812 */ /* 0x040fe2000780c0ff */
[C---:B------:R-:W-:Y:S01]  /*5780*/  IMAD.SHL.U32 R4, R59.reuse, 0x10, RZ ;  /* 0x000000103b047824 */ /* 0x040fe200078e00ff */
[----:B------:R-:W-:Y:S01]  /*5790*/  CS2R R54, SRZ ;  /* 0x0000000000367805 */ /* 0x000fe2000001ff00 */
[----:B------:R-:W-:Y:S01]  /*57a0*/  IMAD.SHL.U32 R48, R59, 0x4, RZ ;  /* 0x000000043b307824 */ /* 0x000fe200078e00ff */
[----:B------:R-:W-:Y:S02]  /*57b0*/  UMOV UR44, 0x400 ;  /* 0x00000400002c7882 */ /* 0x000fe40000000000 */
[----:B------:R-:W1:Y:S01]  /*57c0*/  LDC.64 R44, c[0x0][0x888] ;  /* 0x00022200ff2c7b82 */ /* 0x000e620000000a00 */
[----:B------:R-:W-:Y:S01]  /*57d0*/  ULEA UR44, UR52, UR44, 0x18 ;  /* 0x0000002c342c7291 */ /* 0x000fe2000f8ec0ff */
[----:B------:R-:W-:Y:S01]  /*57e0*/  LOP3.LUT R6, R5, 0xc0, RZ, 0xc0, !PT ;  /* 0x000000c005067812 */ /* 0x000fe200078ec0ff */
[----:B------:R-:W-:Y:S01]  /*57f0*/  IMAD.U32 R23, R59, 0x10000, RZ ;  /* 0x000100003b177824 */ /* 0x000fe200078e00ff */
[----:B------:R-:W-:Y:S01]  /*5800*/  LOP3.LUT R4, R4, 0x600, RZ, 0xc0, !PT ;  /* 0x0000060004047812 */ /* 0x000fe200078ec0ff */
[----:B------:R-:W-:Y:S01]  /*5810*/  UIADD3 UR4, UPT, UPT, UR44, 0x200, URZ ;  /* 0x000002002c047890 */ /* 0x000fe2000fffe0ff */
[----:B------:R-:W-:Y:S01]  /*5820*/  LOP3.LUT R48, R6, 0x18, R48, 0xf8, !PT ;  /* 0x0000001806307812 */ /* 0x000fe200078ef830 */
[----:B------:R-:W-:Y:S01]  /*5830*/  IMAD.MOV.U32 R58, RZ, RZ, 0x20 ;  /* 0x00000020ff3a7424 */ /* 0x000fe200078e00ff */
[----:B------:R-:W2:Y:S01]  /*5840*/  LDC.64 R46, c[0x0][0x890] ;  /* 0x00022400ff2e7b82 */ /* 0x000ea20000000a00 */
[----:B------:R-:W-:Y:S01]  /*5850*/  SHF.R.U32.HI R6, RZ, 0x1, R59 ;  /* 0x00000001ff067819 */ /* 0x000fe2000001163b */
[----:B------:R-:W-:Y:S01]  /*5860*/  IMAD.MOV.U32 R57, RZ, RZ, 0x1 ;  /* 0x00000001ff397424 */ /* 0x000fe200078e00ff */
[--C-:B------:R-:W-:Y:S01]  /*5870*/  LOP3.LUT R4, R4, 0x20, R5.reuse, 0xf8, !PT ;  /* 0x0000002004047812 */ /* 0x100fe200078ef805 */
[----:B------:R-:W-:Y:S01]  /*5880*/  IMAD.MOV.U32 R22, RZ, RZ, RZ ;  /* 0x000000ffff167224 */ /* 0x000fe200078e00ff */
[----:B------:R-:W-:Y:S01]  /*5890*/  LOP3.LUT R23, R23, 0x600000, RZ, 0xc0, !PT ;  /* 0x0060000017177812 */ /* 0x000fe200078ec0ff */
[----:B------:R-:W-:Y:S01]  /*58a0*/  IMAD.MOV.U32 R56, RZ, RZ, RZ ;  /* 0x000000ffff387224 */ /* 0x000fe200078e00ff */
[----:B------:R-:W-:Y:S01]  /*58b0*/  LOP3.LUT R48, R48, 0x8, R6, 0x78, !PT ;  /* 0x0000000830307812 */ /* 0x000fe200078e7806 */
[----:B------:R-:W3:Y:S01]  /*58c0*/  LDC.64 R42, c[0x0][0x8b0] ;  /* 0x00022c00ff2a7b82 */ /* 0x000ee20000000a00 */
[----:B------:R-:W4:Y:S01]  /*58d0*/  LDS R0, [UR44+0x140] ;  /* 0x0001402cff007984 */ /* 0x000f220008000800 */
[----:B------:R-:W-:Y:S01]  /*58e0*/  LOP3.LUT R4, R4, 0x100, R5, 0xf8, !PT ;  /* 0x0000010004047812 */ /* 0x000fe200078ef805 */
[----:B------:R-:W-:Y:S01]  /*58f0*/  IMAD.U32 R52, RZ, RZ, UR4 ;  /* 0x00000004ff347e24 */ /* 0x000fe2000f8e00ff */
[----:B------:R-:W-:Y:S01]  /*5900*/  LOP3.LUT R59, R59, 0x60, RZ, 0xc0, !PT ;  /* 0x000000603b3b7812 */ /* 0x000fe200078ec0ff */
[----:B------:R-:W1:Y:S01]  /*5910*/  LDCU UR60, c[0x0][0x370] ;  /* 0x00006e00ff3c77ac */ /* 0x000e620008000800 */
[----:B------:R-:W-:-:S02]  /*5920*/  LOP3.LUT R48, R4, R48, RZ, 0xfc, !PT ;  /* 0x0000003004307212 */ /* 0x000fc400078efcff */
[----:B------:R-:W1:Y:S01]  /*5930*/  LDC.64 R40, c[0x0][0x8a8] ;  /* 0x00022a00ff287b82 */ /* 0x000e620000000a00 */
[----:B------:R-:W-:Y:S01]  /*5940*/  SEL R58, R58, 0xffffffe0, !P0 ;  /* 0xffffffe03a3a7807 */ /* 0x000fe20004000000 */
[----:B------:R-:W1:Y:S01]  /*5950*/  LDCU UR43, c[0x0][0xb0c] ;  /* 0x00016180ff2b77ac */ /* 0x000e620008000800 */
[----:B------:R-:W1:Y:S01]  /*5960*/  LDCU UR39, c[0x0][0xb30] ;  /* 0x00016600ff2777ac */ /* 0x000e620008000800 */
[----:B------:R-:W1:Y:S01]  /*5970*/  LDCU.64 UR54, c[0x0][0x888] ;  /* 0x00011100ff3677ac */ /* 0x000e620008000a00 */
[----:B------:R-:W1:Y:S01]  /*5980*/  LDCU.64 UR40, c[0x0][0xb28] ;  /* 0x00016500ff2877ac */ /* 0x000e620008000a00 */
[----:B------:R-:W1:Y:S01]  /*5990*/  LDCU.128 UR56, c[0x0][0xb10] ;  /* 0x00016200ff3877ac */ /* 0x000e620008000c00 */
[----:B------:R-:W1:Y:S01]  /*59a0*/  LDCU UR53, c[0x0][0x374] ;  /* 0x00006e80ff3577ac */ /* 0x000e620008000800 */
[----:B------:R-:W-:Y:S01]  /*59b0*/  UMOV UR47, URZ ;  /* 0x000000ff002f7c82 */ /* 0x000fe20008000000 */
[----:B------:R-:W-:Y:S01]  /*59c0*/  UMOV UR46, URZ ;  /* 0x000000ff002e7c82 */ /* 0x000fe20008000000 */
[----:B--2-4-:R-:W-:-:S07]  /*59d0*/  IMAD.IADD R23, R0, 0x1, R23 ;  /* 0x0000000100177824 */ /* 0x014fce00078e0217 */
.L_x_137:
[C---:B------:R-:W-:Y:S02]  /*59e0*/  LEA R3, R54.reuse, UR44, 0x3 ;  /* 0x0000002c36037c11 */ /* 0x040fe4000f8e18ff */
[----:B------:R-:W-:Y:S02]  /*59f0*/  SHF.L.U32 R0, R55, 0x1f, RZ ;  /* 0x0000001f37007819 */ /* 0x000fe400000006ff */
[----:B-1----:R-:W-:Y:S02]  /*5a00*/  LEA R4, R54, UR44, 0x4 ;  /* 0x0000002c36047c11 */ /* 0x002fe4000f8e20ff */
[----:B--2---:R-:W2:Y:S02]  /*5a10*/  SYNCS.PHASECHK.TRANS64.TRYWAIT P0, [R3+URZ+0x90], R0 ;  /* 0x00009000030075a7 */ /* 0x004ea400080011ff */
[----:B--2---:R-:W-:Y:S05]  /*5a20*/  @!P0 BRA `(.L_x_94) ;  /* 0x0000003c000c8947 */ /* 0x004fea0003800000 */
.L_x_185:
        /* <DEDUP_REMOVED lines=8> */
[----:B----4-:R-:W-:Y:S11]  /*5ab0*/  LOP3.LUT P0, RZ, R6, 0x1, RZ, 0xc0, !PT ;  /* 0x0000000106ff7812 */ /* 0x010ff6000780c0ff */
[----:B------:R-:W-:Y:S02]  /*5ac0*/  @!UPT UIADD3 URZ, UPT, UPT, URZ, URZ, URZ ;  /* 0x000000fffffff290 */ /* 0x000fe4000fffe0ff */
[----:B-1----:R-:W-:Y:S01]  /*5ad0*/  VOTEU.ANY UP1, P0 ;  /* 0x0000000000ff7886 */ /* 0x002fe20000020100 */
[----:B------:R-:W-:Y:S01]  /*5ae0*/  PLOP3.LUT P0, PT, PT, PT, UP1, 0x80, 0x8 ;  /* 0x000000000008781c */ /* 0x000fe20003f0f018 */
[----:B------:R-:W-:Y:S11]  /*5af0*/  UP2UR UR62, UPR, URZ, 0x2 ;  /* 0x00000002ff3e7883 */ /* 0x000ff60008000000 */
[----:B------:R-:W-:Y:S01]  /*5b00*/  @!UPT UIADD3 URZ, UPT, UPT, URZ, URZ, URZ ;  /* 0x000000fffffff290 */ /* 0x000fe2000fffe0ff */
        /* <DEDUP_REMOVED lines=13> */
[----:B------:R-:W2:Y:S01]  /*5be0*/  LDCU UR12, c[0x0][0xb20] ;  /* 0x00016400ff0c77ac */ /* 0x000ea20008000800 */
[----:B------:R-:W-:Y:S02]  /*5bf0*/  UIMAD.WIDE.U32 UR4, UR53, UR59, URZ ;  /* 0x0000003b350472a5 */ /* 0x000fe4000f8e00ff */
[----:B------:R-:W-:Y:S02]  /*5c00*/  UIMAD.WIDE.U32 UR6, UR60, UR56, URZ ;  /* 0x000000383c0672a5 */ /* 0x000fe4000f8e00ff */
[----:B------:R-:W-:Y:S02]  /*5c10*/  UISETP.NE.AND UP0, UPT, UR58, 0x1, UPT ;  /* 0x000000013a00788c */ /* 0x000fe4000bf05270 */
[----:B------:R-:W-:Y:S02]  /*5c20*/  UIMAD.WIDE.U32 UR8, UR37, UR59, URZ ;  /* 0x0000003b250872a5 */ /* 0x000fe4000f8e00ff */
[----:B------:R-:W-:Y:S02]  /*5c30*/  UIMAD.WIDE.U32 UR10, UR38, UR56, URZ ;  /* 0x00000038260a72a5 */ /* 0x000fe4000f8e00ff */
[----:B------:R-:W-:Y:S02]  /*5c40*/  UISETP.NE.AND UP1, UPT, UR43, 0x1, UPT ;  /* 0x000000012b00788c */ /* 0x000fe4000bf25270 */
[----:B------:R-:W-:Y:S01]  /*5c50*/  UISETP.NE.AND UP2, UPT, UR42, 0x1, UPT ;  /* 0x000000012a00788c */ /* 0x000fe2000bf45270 */
[----:B------:R-:W-:Y:S02]  /*5c60*/  UMOV UR4, UR5 ;  /* 0x0000000500047c82 */ /* 0x000fe40008000000 */
[----:B--2---:R-:W-:Y:S03]  /*5c70*/  USHF.R.U32.HI UR5, URZ, UR12, UR4 ;  /* 0x0000000cff057299 */ /* 0x004fe60008011604 */
[----:B------:R-:W-:Y:S02]  /*5c80*/  UMOV UR4, UR7 ;  /* 0x0000000700047c82 */ /* 0x000fe40008000000 */
[----:B------:R-:W-:Y:S02]  /*5c90*/  USHF.R.U32.HI UR7, URZ, UR57, UR4 ;  /* 0x00000039ff077299 */ /* 0x000fe40008011604 */
[----:B------:R-:W-:Y:S02]  /*5ca0*/  USEL UR4, UR53, UR5, !UP0 ;  /* 0x0000000535047287 */ /* 0x000fe4000c000000 */
[----:B------:R-:W-:Y:S01]  /*5cb0*/  USEL UR7, UR60, UR7, !UP1 ;  /* 0x000000073c077287 */ /* 0x000fe2000c800000 */
[----:B------:R-:W-:Y:S01]  /*5cc0*/  UMOV UR5, UR9 ;  /* 0x0000000900057c82 */ /* 0x000fe20008000000 */
[----:B------:R-:W-:Y:S02]  /*5cd0*/  UIMAD.WIDE.U32 UR8, UR4, UR40, URZ ;  /* 0x00000028040872a5 */ /* 0x000fe4000f8e00ff */
[----:B------:R-:W-:Y:S03]  /*5ce0*/  USHF.R.U32.HI UR6, URZ, UR12, UR5 ;  /* 0x0000000cff067299 */ /* 0x000fe60008011605 */
[----:B------:R-:W-:Y:S01]  /*5cf0*/  UMOV UR5, UR11 ;  /* 0x0000000b00057c82 */ /* 0x000fe20008000000 */
[----:B------:R-:W-:Y:S02]  /*5d00*/  UIMAD.WIDE.U32 UR10, UR7, UR40, URZ ;  /* 0x00000028070a72a5 */ /* 0x000fe4000f8e00ff */
[----:B------:R-:W-:Y:S02]  /*5d10*/  USHF.R.U32.HI UR12, URZ, UR57, UR5 ;  /* 0x00000039ff0c7299 */ /* 0x000fe40008011605 */
[----:B------:R-:W-:Y:S01]  /*5d20*/  USEL UR6, UR37, UR6, !UP0 ;  /* 0x0000000625067287 */ /* 0x000fe2000c000000 */
[----:B------:R-:W-:Y:S02]  /*5d30*/  UMOV UR5, UR9 ;  /* 0x0000000900057c82 */ /* 0x000fe40008000000 */
[----:B------:R-:W-:Y:S01]  /*5d40*/  UMOV UR10, UR11 ;  /* 0x0000000b000a7c82 */ /* 0x000fe20008000000 */
[----:B------:R-:W-:Y:S02]  /*5d50*/  @UP2 USHF.R.U32.HI UR4, URZ, UR41, UR5 ;  /* 0x00000029ff042299 */ /* 0x000fe40008011605 */
[----:B------:R-:W-:Y:S02]  /*5d60*/  @UP2 USHF.R.U32.HI UR7, URZ, UR41, UR10 ;  /* 0x00000029ff072299 */ /* 0x000fe4000801160a */
[----:B------:R-:W-:Y:S02]  /*5d70*/  UIMAD UR4, UR42, UR4, URZ ;  /* 0x000000042a0472a4 */ /* 0x000fe4000f8e02ff */
        /* <DEDUP_REMOVED lines=8> */
[----:B------:R-:W-:Y:S02]  /*5e00*/  USEL UR11, UR6, UR4, !UP2 ;  /* 0x00000004060b7287 */ /* 0x000fe4000d000000 */
[----:B------:R-:W-:Y:S02]  /*5e10*/  UIADD3 UR8, UPT, UPT, -UR5, URZ, URZ ;  /* 0x000000ff05087290 */ /* 0x000fe4000fffe1ff */
[----:B------:R-:W-:Y:S01]  /*5e20*/  UIADD3 UR10, UPT, UPT, -UR11, URZ, URZ ;  /* 0x000000ff0b0a7290 */ /* 0x000fe2000fffe1ff */
[----:B------:R-:W-:Y:S01]  /*5e30*/  @!UP0 UMOV UR4, UR9 ;  /* 0x0000000900048c82 */ /* 0x000fe20008000000 */
[----:B------:R-:W-:Y:S02]  /*5e40*/  UIADD3 UR9, UPT, UPT, -UR6, URZ, URZ ;  /* 0x000000ff06097290 */ /* 0x000fe4000fffe1ff */
[----:B------:R-:W-:Y:S02]  /*5e50*/  @!UP0 USHF.R.U32.HI UR4, URZ, UR41, UR4 ;  /* 0x00000029ff048299 */ /* 0x000fe40008011604 */
[----:B------:R-:W-:Y:S02]  /*5e60*/  UIMAD UR10, UR42, UR10, UR6 ;  /* 0x0000000a2a0a72a4 */ /* 0x000fe4000f8e0206 */
[----:B------:R-:W-:Y:S04]  /*5e70*/  @!UP0 USEL UR4, UR5, UR4, !UP2 ;  /* 0x0000000405048287 */ /* 0x000fe8000d000000 */
[----:B------:R-:W-:Y:S02]  /*5e80*/  @!UP0 UIMAD UR10, UR7, UR10, UR4 ;  /* 0x0000000a070a82a4 */ /* 0x000fe4000f8e0204 */
[----:B------:R-:W-:Y:S02]  /*5e90*/  @!UP0 UIADD3 UR11, UPT, UPT, UR11, -UR4, URZ ;  /* 0x800000040b0b8290 */ /* 0x000fe4000fffe0ff */
[----:B------:R-:W-:Y:S02]  /*5ea0*/  UIMAD UR7, UR43, UR8, UR38 ;  /* 0x000000082b0772a4 */ /* 0x000fe4000f8e0226 */
[----:B------:R-:W-:Y:S02]  /*5eb0*/  @!UP0 UIMAD UR6, UR11, UR42, UR5 ;  /* 0x0000002a0b0682a4 */ /* 0x000fe4000f8e0205 */
[----:B------:R-:W-:Y:S01]  /*5ec0*/  UIMAD UR4, UR58, UR9, UR37 ;  /* 0x000000093a0472a4 */ /* 0x000fe2000f8e0225 */
[----:B------:R-:W-:Y:S02]  /*5ed0*/  @!UP0 UMOV UR5, UR10 ;  /* 0x0000000a00058c82 */ /* 0x000fe40008000000 */
[----:B------:R-:W-:Y:S02]  /*5ee0*/  UIMAD UR38, UR5, UR43, UR7 ;  /* 0x0000002b052672a4 */ /* 0x000fe4000f8e0207 */
[----:B------:R-:W-:Y:S11]  /*5ef0*/  UIMAD UR37, UR6, UR58, UR4 ;  /* 0x0000003a062572a4 */ /* 0x000ff6000f8e0204 */
[----:B------:R-:W-:Y:S01]  /*5f00*/  @!UPT UIADD3 URZ, UPT, UPT, URZ, URZ, URZ ;  /* 0x000000fffffff290 */ /* 0x000fe2000fffe0ff */
.L_x_95:
[----:B------:R-:W-:Y:S01]  /*5f10*/  UISETP.NE.AND UP0, UPT, UR39, 0x1, UPT ;  /* 0x000000012700788c */ /* 0x000fe2000bf05270 */
[----:B------:R-:W-:Y:S01]  /*5f20*/  LOP3.LUT P0, RZ, R52, 0x1b0, RZ, 0xc0, !PT ;  /* 0x000001b034ff7812 */ /* 0x000fe2000780c0ff */
[----:B------:R-:W-:Y:S01]  /*5f30*/  USHF.L.U32 UR50, UR16, 0x6, URZ ;  /* 0x0000000610327899 */ /* 0x000fe200080006ff */
[----:B------:R-:W-:Y:S01]  /*5f40*/  BSSY.RECONVERGENT B6, `(.L_x_96) ;  /* 0x0000034000067945 */ /* 0x000fe20003800200 */
[----:B------:R-:W-:Y:S01]  /*5f50*/  USHF.L.U32 UR49, UR20, 0x7, URZ ;  /* 0x0000000714317899 */ /* 0x000fe200080006ff */
[----:B------:R-:W-:Y:S06]  /*5f60*/  IADD3 R54, PT, PT, R54, 0x1, RZ ;  /* 0x0000000136367810 */ /* 0x000fec0007ffe0ff */
[----:B------:R-:W2:Y:S01]  /*5f70*/  @!UP0 LDCU.128 UR12, c[0x0][0xb10] ;  /* 0x00016200ff0c87ac */ /* 0x000ea20008000c00 */
[----:B------:R-:W4:Y:S01]  /*5f80*/  @!UP0 LDCU UR5, c[0x0][0xb0c] ;  /* 0x00016180ff0587ac */ /* 0x000f220008000800 */
[----:B------:R-:W3:Y:S01]  /*5f90*/  @!UP0 LDCU UR10, c[0x0][0xb20] ;  /* 0x00016400ff0a87ac */ /* 0x000ee20008000800 */
[----:B--2---:R-:W-:Y:S02]  /*5fa0*/  UIMAD.WIDE.U32 UR8, UR38, UR12, URZ ;  /* 0x0000000c260872a5 */ /* 0x004fe4000f8e00ff */
[----:B------:R-:W-:Y:S02]  /*5fb0*/  UIMAD.WIDE.U32 UR6, UR37, UR15, URZ ;  /* 0x0000000f250672a5 */ /* 0x000fe4000f8e00ff */
[----:B------:R-:W-:Y:S03]  /*5fc0*/  @!UP0 UISETP.NE.AND UP1, UPT, UR14, 0x1, UPT ;  /* 0x000000010e00888c */ /* 0x000fe6000bf25270 */
[----:B------:R-:W-:Y:S01]  /*5fd0*/  @!UP0 UMOV UR4, UR9 ;  /* 0x0000000900048c82 */ /* 0x000fe20008000000 */
[----:B----4-:R-:W-:Y:S02]  /*5fe0*/  @!UP0 UISETP.NE.AND UP2, UPT, UR5, 0x1, UPT ;  /* 0x000000010500888c */ /* 0x010fe4000bf45270 */
[----:B------:R-:W-:Y:S01]  /*5ff0*/  @!UP0 USHF.R.U32.HI UR4, URZ, UR13, UR4 ;  /* 0x0000000dff048299 */ /* 0x000fe20008011604 */
[----:B------:R-:W-:Y:S02]  /*6000*/  @!UP0 UMOV UR6, UR7 ;  /* 0x0000000700068c82 */ /* 0x000fe40008000000 */
[----:B---3--:R-:W-:Y:S02]  /*6010*/  @!UP0 USHF.R.U32.HI UR6, URZ, UR10, UR6 ;  /* 0x0000000aff068299 */ /* 0x008fe40008011606 */
[----:B------:R-:W-:Y:S02]  /*6020*/  @!UP0 USEL UR7, UR38, UR4, !UP2 ;  /* 0x0000000426078287 */ /* 0x000fe4000d000000 */
[----:B------:R-:W-:Y:S04]  /*6030*/  @!UP0 USEL UR6, UR37, UR6, !UP1 ;  /* 0x0000000625068287 */ /* 0x000fe8000c800000 */
[----:B------:R-:W-:Y:S02]  /*6040*/  @!UP0 UIADD3 UR4, UPT, UPT, -UR7, UR6, URZ ;  /* 0x0000000607048290 */ /* 0x000fe4000fffe1ff */
[----:B------:R-:W-:Y:S02]  /*6050*/  @!UP0 UIADD3 UR6, UPT, UPT, UR7, -UR6, URZ ;  /* 0x8000000607068290 */ /* 0x000fe4000fffe0ff */
[----:B------:R-:W-:Y:S02]  /*6060*/  @!UP0 UIMAD UR38, UR4, UR5, UR38 ;  /* 0x00000005042682a4 */ /* 0x000fe4000f8e0226 */
[----:B------:R-:W-:Y:S01]  /*6070*/  @!UP0 UIMAD UR37, UR6, UR14, UR37 ;  /* 0x0000000e062582a4 */ /* 0x000fe2000f8e0225 */
[----:B------:R-:W-:Y:S11]  /*6080*/  @!P0 BRA `(.L_x_97) ;  /* 0x00000000007c8947 */ /* 0x000ff60003800000 */
[----:B------:R-:W2:Y:S01]  /*6090*/  LDCU.64 UR8, c[0x4][0x80] ;  /* 0x01001000ff0877ac */ /* 0x000ea20008000a00 */
[----:B------:R-:W-:Y:S01]  /*60a0*/  MOV R2, 0x0 ;  /* 0x0000000000027802 */ /* 0x000fe20000000f00 */
[----:B------:R-:W-:Y:S02]  /*60b0*/  HFMA2 R12, -RZ, RZ, 0, 5.9604644775390625e-08 ;  /* 0x00000001ff0c7431 */ /* 0x000fe400000001ff */
[----:B------:R-:W-:Y:S01]  /*60c0*/  IMAD.MOV.U32 R8, RZ, RZ, 0x70 ;  /* 0x00000070ff087424 */ /* 0x000fe200078e00ff */
[----:B------:R3:W4:Y:S01]  /*60d0*/  LDC.64 R14, c[0x4][R2] ;  /* 0x01000000020e7b82 */ /* 0x0007220000000a00 */
[----:B------:R-:W1:Y:S01]  /*60e0*/  LDCU.64 UR6, c[0x4][0x88] ;  /* 0x01001100ff0677ac */ /* 0x000e620008000a00 */
[----:B------:R-:W-:Y:S01]  /*60f0*/  IMAD.MOV.U32 R13, RZ, RZ, RZ ;  /* 0x000000ffff0d7224 */ /* 0x000fe200078e00ff */
[----:B------:R-:W1:Y:S01]  /*6100*/  LDCU.64 UR4, c[0x4][0x8] ;  /* 0x01000100ff0477ac */ /* 0x000e620008000a00 */
[----:B--2---:R-:W-:Y:S01]  /*6110*/  MOV R5, UR9 ;  /* 0x0000000900057c02 */ /* 0x004fe20008000f00 */
[----:B------:R-:W-:Y:S01]  /*6120*/  IMAD.U32 R4, RZ, RZ, UR8 ;  /* 0x00000008ff047e24 */ /* 0x000fe2000f8e00ff */
[----:B-1----:R-:W-:Y:S01]  /*6130*/  MOV R7, UR7 ;  /* 0x0000000700077c02 */ /* 0x002fe20008000f00 */
[----:B------:R-:W-:Y:S01]  /*6140*/  IMAD.U32 R6, RZ, RZ, UR6 ;  /* 0x00000006ff067e24 */ /* 0x000fe2000f8e00ff */
[----:B------:R-:W-:Y:S01]  /*6150*/  MOV R11, UR5 ;  /* 0x00000005000b7c02 */ /* 0x000fe20008000f00 */
[----:B------:R-:W-:Y:S02]  /*6160*/  IMAD.U32 R10, RZ, RZ, UR4 ;  /* 0x00000004ff0a7e24 */ /* 0x000fe4000f8e00ff */
[----:B------:R-:W-:Y:S07]  /*6170*/  LEPC R20, `(.L_x_98) ;  /* 0x000000001014794e */ /* 0x000fee0000000000 */
[----:B---345:R-:W-:Y:S05]  /*6180*/  CALL.ABS.NOINC R14 ;  /* 0x000000000e007343 */ /* 0x038fea0003c00000 */
.L_x_98:
[----:B------:R-:W1:Y:S01]  /*6190*/  LDCU.64 UR8, c[0x4][0x80] ;  /* 0x01001000ff0877ac */ /* 0x000e620008000a00 */
[----:B------:R-:W2:Y:S01]  /*61a0*/  LDC.64 R2, c[0x4][R2] ;  /* 0x0100000002027b82 */ /* 0x000ea20000000a00 */
[----:B------:R-:W-:Y:S02]  /*61b0*/  HFMA2 R12, -RZ, RZ, 0, 5.9604644775390625e-08 ;  /* 0x00000001ff0c7431 */ /* 0x000fe400000001ff */
[----:B------:R-:W-:Y:S02]  /*61c0*/  IMAD.MOV.U32 R8, RZ, RZ, 0x70 ;  /* 0x00000070ff087424 */ /* 0x000fe400078e00ff */
[----:B------:R-:W-:Y:S01]  /*61d0*/  IMAD.MOV.U32 R13, RZ, RZ, RZ ;  /* 0x000000ffff0d7224 */ /* 0x000fe200078e00ff */
[----:B------:R-:W3:Y:S01]  /*61e0*/  LDCU.64 UR6, c[0x4][0x88] ;  /* 0x01001100ff0677ac */ /* 0x000ee20008000a00 */
[----:B------:R-:W4:Y:S01]  /*61f0*/  LDCU.64 UR4, c[0x4][0x8] ;  /* 0x01000100ff0477ac */ /* 0x000f220008000a00 */
[----:B-1----:R-:W-:Y:S02]  /*6200*/  MOV R4, UR8 ;  /* 0x0000000800047c02 */ /* 0x002fe40008000f00 */
[----:B------:R-:W-:Y:S02]  /*6210*/  MOV R5, UR9 ;  /* 0x0000000900057c02 */ /* 0x000fe40008000f00 */
[----:B---3--:R-:W-:Y:S01]  /*6220*/  MOV R7, UR7 ;  /* 0x0000000700077c02 */ /* 0x008fe20008000f00 */
[----:B------:R-:W-:Y:S01]  /*6230*/  IMAD.U32 R6, RZ, RZ, UR6 ;  /* 0x00000006ff067e24 */ /* 0x000fe2000f8e00ff */
[----:B----4-:R-:W-:Y:S01]  /*6240*/  MOV R11, UR5 ;  /* 0x00000005000b7c02 */ /* 0x010fe20008000f00 */
[----:B------:R-:W-:Y:S02]  /*6250*/  IMAD.U32 R10, RZ, RZ, UR4 ;  /* 0x00000004ff0a7e24 */ /* 0x000fe4000f8e00ff */
[----:B------:R-:W-:Y:S07]  /*6260*/  LEPC R20, `(.L_x_97) ;  /* 0x000000001014794e */ /* 0x000fee0000000000 */
[----:B--2---:R-:W-:Y:S05]  /*6270*/  CALL.ABS.NOINC R2 ;  /* 0x0000000002007343 */ /* 0x004fea0003c00000 */
.L_x_97:
[----:B------:R-:W-:Y:S05]  /*6280*/  BSYNC.RECONVERGENT B6 ;  /* 0x0000000000067941 */ /* 0x000fea0003800200 */
.L_x_96:
[----:B------:R-:W-:Y:S02]  /*6290*/  ISETP.NE.U32.AND P0, PT, RZ, UR54, PT ;  /* 0x00000036ff007c0c */ /* 0x000fe4000bf05070 */
[C---:B------:R-:W-:Y:S02]  /*62a0*/  ISETP.NE.U32.AND P1, PT, R46.reuse, RZ, PT ;  /* 0x000000ff2e00720c */ /* 0x040fe40003f25070 */
[----:B------:R-:W-:Y:S02]  /*62b0*/  ISETP.NE.U32.AND P4, PT, R46, RZ, PT ;  /* 0x000000ff2e00720c */ /* 0x000fe40003f85070 */
[----:B------:R-:W-:Y:S02]  /*62c0*/  ISETP.NE.AND.EX P0, PT, RZ, UR55, PT, P0 ;  /* 0x00000037ff007c0c */ /* 0x000fe4000bf05300 */
[C---:B------:R-:W-:Y:S02]  /*62d0*/  ISETP.NE.AND.EX P1, PT, R47.reuse, RZ, PT, P1 ;  /* 0x000000ff2f00720c */ /* 0x040fe40003f25310 */
[----:B------:R-:W-:Y:S02]  /*62e0*/  ISETP.NE.AND.EX P4, PT, R47, RZ, P0, P4 ;  /* 0x000000ff2f00720c */ /* 0x000fe40000785340 */
[----:B------:R-:W-:Y:S02]  /*62f0*/  ISETP.NE.U32.AND P5, PT, R42, RZ, PT ;  /* 0x000000ff2a00720c */ /* 0x000fe40003fa5070 */
[----:B------:R-:W-:Y:S02]  /*6300*/  ISETP.NE.U32.AND P3, PT, RZ, UR54, PT ;  /* 0x00000036ff007c0c */ /* 0x000fe4000bf65070 */
[----:B------:R-:W-:Y:S02]  /*6310*/  PLOP3.LUT P2, PT, PT, PT, PT, 0x8, 0x80 ;  /* 0x000000000080781c */ /* 0x000fe40003f4e170 */
[----:B------:R-:W-:Y:S02]  /*6320*/  ISETP.NE.AND.EX P5, PT, R43, RZ, PT, P5 ;  /* 0x000000ff2b00720c */ /* 0x000fe40003fa5350 */
[----:B------:R-:W-:Y:S03]  /*6330*/  ISETP.NE.AND.EX P3, PT, RZ, UR55, PT, P3 ;  /* 0x00000037ff007c0c */ /* 0x000fe6000bf65330 */
[----:B------:R-:W-:Y:S01]  /*6340*/  @!P4 PLOP3.LUT P2, PT, P1, PT, PT, 0x80, 0x8 ;  /* 0x000000000008c81c */ /* 0x000fe20000f4f070 */
[----:B------:R-:W-:Y:S01]  /*6350*/  @!UPT UIADD3 URZ, UPT, UPT, URZ, URZ, URZ ;  /* 0x000000fffffff290 */ /* 0x000fe2000fffe0ff */
[----:B------:R-:W-:Y:S11]  /*6360*/  @!P1 BRA `(.L_x_99) ;  /* 0x0000000000309947 */ /* 0x000ff60003800000 */
        /* <DEDUP_REMOVED lines=12> */
.L_x_99:
[----:B------:R-:W-:Y:S05]  /*6430*/  @!P5 BRA `(.L_x_100) ;  /* 0x000000000024d947 */ /* 0x000fea0003800000 */
[----:B------:R-:W-:Y:S01]  /*6440*/  ISETP.NE.U32.AND P0, PT, R40, RZ, PT ;  /* 0x000000ff2800720c */ /* 0x000fe20003f05070 */
[----:B------:R-:W2:Y:S03]  /*6450*/  LDCU.64 UR4, c[0x0][0x358] ;  /* 0x00006b00ff0477ac */ /* 0x000ea60008000a00 */
[----:B------:R-:W-:Y:S11]  /*6460*/  ISETP.NE.AND.EX P0, PT, R41, RZ, PT, P0 ;  /* 0x000000ff2900720c */ /* 0x000ff60003f05300 */
[----:B------:R-:W-:Y:S02]  /*6470*/  @!UPT UIADD3 URZ, UPT, UPT, URZ, URZ, URZ ;  /* 0x000000fffffff290 */ /* 0x000fe4000fffe0ff */
[----:B------:R-:W4:Y:S01]  /*6480*/  @P0 LDC.64 R2, c[0x0][0x8a8] ;  /* 0x00022a00ff020b82 */ /* 0x000f220000000a00 */
[----:B-1----:R-:W-:Y:S04]  /*6490*/  @P0 IMAD R0, R42, UR36, RZ ;  /* 0x000000242a000c24 */ /* 0x002fe8000f8e02ff */
[----:B----4-:R-:W-:Y:S05]  /*64a0*/  @P0 IMAD.WIDE R2, R0, 0x4, R2 ;  /* 0x0000000400020825 */ /* 0x010fea00078e0202 */
[----:B--2--5:R2:W5:Y:S02]  /*64b0*/  @P0 LDG.E R24, desc[UR4][R2.64] ;  /* 0x0000000402180981 */ /* 0x024564000c1e1900 */
[----:B--2---:R-:W4:Y:S02]  /*64c0*/  @!P0 LDC R24, c[0x0][0x8a0] ;  /* 0x00022800ff188b82 */ /* 0x004f240000000800 */
.L_x_100:
[----:B---3-5:R-:W-:Y:S01]  /*64d0*/  FSETP.NEU.AND P0, PT, R27, RZ, PT ;  /* 0x000000ff1b00720b */ /* 0x028fe20003f0d000 */
[----:B------:R-:W-:Y:S01]  /*64e0*/  IMAD.SHL.U32 R64, R48, 0x2, RZ ;  /* 0x0000000230407824 */ /* 0x000fe200078e00ff */
[----:B------:R-:W-:Y:S01]  /*64f0*/  SEL R4, RZ, 0xffffffff, P3 ;  /* 0xffffffffff047807 */ /* 0x000fe20001800000 */
[----:B------:R-:W-:Y:S01]  /*6500*/  BSSY B1, `(.L_x_101) ;  /* 0x0000035000017945 */ /* 0x000fe20003800000 */
[----:B------:R-:W-:Y:S01]  /*6510*/  @!P4 LOP3.LUT P3, RZ, R49, 0xff, RZ, 0xc0, !PT ;  /* 0x000000ff31ffc812 */ /* 0x000fe2000786c0ff */
[----:B------:R-:W-:Y:S01]  /*6520*/  VIADD R62, R64, UR44 ;  /* 0x0000002c403e7c36 */ /* 0x000fe20008000000 */
[----:B-1----:R-:W-:Y:S01]  /*6530*/  @!P4 SEL R0, RZ, 0xffffffff, P0 ;  /* 0xffffffffff00c807 */ /* 0x002fe20000000000 */
[----:B------:R-:W-:Y:S01]  /*6540*/  IMAD.MOV.U32 R65, RZ, RZ, 0x1 ;  /* 0x00000001ff417424 */ /* 0x000fe200078e00ff */
[----:B------:R-:W-:Y:S01]  /*6550*/  LOP3.LUT R57, R57, 0x1, RZ, 0x3c, !PT ;  /* 0x0000000139397812 */ /* 0x000fe200078e3cff */
[----:B------:R-:W-:Y:S01]  /*6560*/  IMAD.MOV.U32 R63, RZ, RZ, RZ ;  /* 0x000000ffff3f7224 */ /* 0x000fe200078e00ff */
[----:B------:R-:W-:Y:S02]  /*6570*/  @P2 SEL R0, R4, R0, !P3 ;  /* 0x0000000004002207 */ /* 0x000fe40005800000 */
[----:B------:R-:W-:Y:S02]  /*6580*/  CS2R R38, SRZ ;  /* 0x0000000000267805 */ /* 0x000fe4000001ff00 */
[----:B------:R-:W-:Y:S02]  /*6590*/  LEA R26, R22, UR44, 0x3 ;  /* 0x0000002c161a7c11 */ /* 0x000fe4000f8e18ff */
[----:B------:R-:W-:Y:S02]  /*65a0*/  CS2R R36, SRZ ;  /* 0x0000000000247805 */ /* 0x000fe4000001ff00 */
[----:B------:R-:W-:Y:S02]  /*65b0*/  @!P4 LOP3.LUT R0, R0, 0x1, RZ, 0xc0, !PT ;  /* 0x000000010000c812 */ /* 0x000fe400078ec0ff */
[----:B------:R-:W-:Y:S02]  /*65c0*/  CS2R R30, SRZ ;  /* 0x00000000001e7805 */ /* 0x000fe4000001ff00 */
[----:B------:R-:W-:Y:S02]  /*65d0*/  SHF.L.U32 R2, R56, 0x1f, RZ ;  /* 0x0000001f38027819 */ /* 0x000fe400000006ff */
[----:B------:R-:W-:Y:S02]  /*65e0*/  CS2R R28, SRZ ;  /* 0x00000000001c7805 */ /* 0x000fe4000001ff00 */
[----:B------:R-:W-:Y:S01]  /*65f0*/  ISETP.NE.U32.OR P5, PT, R0, 0x1, P4 ;  /* 0x000000010000780c */ /* 0x000fe200027a5470 */
[----:B------:R-:W-:Y:S01]  /*6600*/  IMAD.IADD R61, R58, 0x1, R62 ;  /* 0x000000013a3d7824 */ /* 0x000fe200078e023e */
[----:B------:R-:W-:Y:S02]  /*6610*/  LEA.HI R25, R22, R22, RZ, 0x1 ;  /* 0x0000001616197211 */ /* 0x000fe400078f08ff */
[----:B------:R-:W-:Y:S02]  /*6620*/  LOP3.LUT P4, R53, R49, 0xff, RZ, 0xc0, !PT ;  /* 0x000000ff31357812 */ /* 0x000fe4000788c0ff */
[----:B------:R-:W-:Y:S02]  /*6630*/  SEL R3, RZ, 0xffffffff, P0 ;  /* 0xffffffffff037807 */ /* 0x000fe40000000000 */
[----:B------:R-:W-:Y:S02]  /*6640*/  P2R R60, PR, RZ, 0x20 ;  /* 0x00000020ff3c7803 */ /* 0x000fe40000000000 */
[----:B------:R-:W-:Y:S03]  /*6650*/  @P1 SEL R3, R4, R3, !P4 ;  /* 0x0000000304031207 */ /* 0x000fe60006000000 */
[----:B------:R-:W-:Y:S02]  /*6660*/  @P5 SHF.L.U32 R0, R57, 0x1f, RZ ;  /* 0x0000001f39005819 */ /* 0x000fe400000006ff */
[----:B------:R-:W-:Y:S02]  /*6670*/  LOP3.LUT R3, R3, 0x1, RZ, 0xc0, !PT ;  /* 0x0000000103037812 */ /* 0x000fe400078ec0ff */
[----:B------:R1:W2:Y:S02]  /*6680*/  @P5 SYNCS.PHASECHK.TRANS64.TRYWAIT P3, [UR44+0x40], R0 ;  /* 0x00004000ff0055a7 */ /* 0x0002a4000806112c */
[----:B------:R-:W-:Y:S04]  /*6690*/  ISETP.NE.U32.AND P0, PT, R3, 0x1, PT ;  /* 0x000000010300780c */ /* 0x000fe80003f05070 */
[----:B------:R-:W-:Y:S01]  /*66a0*/  P2R R66, PR, RZ, 0x1 ;  /* 0x00000001ff427803 */ /* 0x000fe20000000000 */
[----:B------:R3:W3:Y:S01]  /*66b0*/  SYNCS.PHASECHK.TRANS64.TRYWAIT P2, [R26+URZ+0xb0], R2 ;  /* 0x0000b0021a0075a7 */ /* 0x0006e200080411ff */
[C---:B-1----:R-:W-:Y:S01]  /*66c0*/  IMAD.SHL.U32 R0, R25.reuse, 0x40, RZ ;  /* 0x0000004019007824 */ /* 0x042fe200078e00ff */
[----:B------:R-:W-:Y:S04]  /*66d0*/  LOP3.LUT R25, R25, 0xffe, RZ, 0xc0, !PT ;  /* 0x00000ffe19197812 */ /* 0x000fe800078ec0ff */
[----:B------:R-:W-:Y:S01]  /*66e0*/  LOP3.LUT R0, R0, 0xffffff80, RZ, 0xc0, !PT ;  /* 0xffffff8000007812 */ /* 0x000fe200078ec0ff */
[----:B------:R-:W-:Y:S04]  /*66f0*/  IMAD.IADD R25, R22, 0x1, -R25 ;  /* 0x0000000116197824 */ /* 0x000fe800078e0a19 */
[----:B------:R-:W-:Y:S04]  /*6700*/  IMAD.IADD R0, R23, 0x1, R0 ;  /* 0x0000000117007824 */ /* 0x000fe800078e0200 */
[----:B------:R-:W-:Y:S01]  /*6710*/  IMAD R25, R25, 0x100000, R0 ;  /* 0x0010000019197824 */ /* 0x000fe200078e0200 */
[----:B--2---:R-:W-:Y:S01]  /*6720*/  @P5 SEL R65, RZ, 0x1, !P3 ;  /* 0x00000001ff415807 */ /* 0x004fe20005800000 */
[----:B------:R-:W-:Y:S06]  /*6730*/  @!P5 BRA `(.L_x_102) ;  /* 0x000000000044d947 */ /* 0x000fec0003800000 */
[----:B------:R-:W-:Y:S01]  /*6740*/  IMAD.MOV.U32 R38, RZ, RZ, RZ ;  /* 0x000000ffff267224 */ /* 0x000fe200078e00ff */
[----:B------:R-:W-:Y:S01]  /*6750*/  ISETP.NE.AND P0, PT, R65, RZ, PT ;  /* 0x000000ff4100720c */ /* 0x000fe20003f05270 */
[----:B------:R-:W-:Y:S01]  /*6760*/  BSSY B0, `(.L_x_103) ;  /* 0x0000008000007945 */ /* 0x000fe20003800000 */
[----:B------:R-:W-:Y:S02]  /*6770*/  CS2R R30, SRZ ;  /* 0x00000000001e7805 */ /* 0x000fe4000001ff00 */
[----:B------:R-:W-:Y:S02]  /*6780*/  CS2R R28, SRZ ;  /* 0x00000000001c7805 */ /* 0x000fe4000001ff00 */
[----:B------:R-:W-:Y:S07]  /*6790*/  CS2R R36, SRZ ;  /* 0x0000000000247805 */ /* 0x000fee000001ff00 */
[----:B------:R-:W-:Y:S05]  /*67a0*/  @P0 BRA `(.L_x_104) ;  /* 0x00000000000c0947 */ /* 0x000fea0003800000 */
[----:B------:R-:W-:Y:S04]  /*67b0*/  SHF.L.U32 R3, R57, 0x1f, RZ ;  /* 0x0000001f39037819 */ /* 0x000fe800000006ff */
[----:B------:R-:W1:Y:S02]  /*67c0*/  SYNCS.PHASECHK.TRANS64.TRYWAIT P0, [UR44+0x40], R3 ;  /* 0x00004003ff0075a7 */ /* 0x000e64000800112c */
[----:B-1----:R-:W-:Y:S05]  /*67d0*/  @!P0 BRA `(.L_x_105) ;  /* 0x0000002c00b48947 */ /* 0x002fea0003800000 */
.L_x_104:
[----:B------:R-:W-:Y:S05]  /*67e0*/  BSYNC B0 ;  /* 0x0000000000007941 */ /* 0x000fea0003800000 */
.L_x_103:
[----:B------:R-:W-:Y:S01]  /*67f0*/  ISETP.NE.AND P0, PT, R66, RZ, PT ;  /* 0x000000ff4200720c */ /* 0x000fe20003f05270 */
[----:B------:R-:W-:Y:S11]  /*6800*/  HFMA2 R63, -RZ, RZ, 0, 5.9604644775390625e-08 ;  /* 0x00000001ff3f7431 */ /* 0x000ff600000001ff */
[----:B------:R-:W-:Y:S01]  /*6810*/  @!UPT UIADD3 URZ, UPT, UPT, URZ, URZ, URZ ;  /* 0x000000fffffff290 */ /* 0x000fe2000fffe0ff */
[----:B------:R-:W-:Y:S05]  /*6820*/  @P0 WARPSYNC.ALL ;  /* 0x0000000000000948 */ /* 0x000fea0003800000 */
[----:B------:R2:W1:Y:S04]  /*6830*/  @P0 LDSM.16.M88.4 R28, [R64+UR44+0x200] ;  /* 0x0002002c401c083b */ /* 0x0004680008000200 */
[----:B------:R2:W1:Y:S02]  /*6840*/  @P0 LDSM.16.M88.4 R36, [R61+0x200] ;  /* 0x000200003d24083b */ /* 0x0004640000000200 */
.L_x_102:
[----:B------:R-:W-:Y:S05]  /*6850*/  BSYNC B1 ;  /* 0x0000000000017941 */ /* 0x000fea0003800000 */
.L_x_101:
[----:B-1----:R-:W-:Y:S04]  /*6860*/  SHF.R.U32.HI R0, RZ, 0x15, R25 ;  /* 0x00000015ff007819 */ /* 0x002fe80000011619 */
[----:B------:R-:W-:Y:S01]  /*6870*/  LOP3.LUT P0, RZ, R0, 0x3, R50, 0x48, !PT ;  /* 0x0000000300ff7812 */ /* 0x000fe20007804832 */
[----:B------:R-:W-:Y:S01]  /*6880*/  @!UPT UIADD3 URZ, UPT, UPT, URZ, URZ, URZ ;  /* 0x000000fffffff290 */ /* 0x000fe2000fffe0ff */
[----:B---3--:R-:W-:Y:S11]  /*6890*/  @P2 BRA `(.L_x_106) ;  /* 0x0000000000082947 */ /* 0x008ff60003800000 */
[----:B------:R-:W1:Y:S02]  /*68a0*/  SYNCS.PHASECHK.TRANS64.TRYWAIT P1, [R26+URZ+0xb0], R2 ;  /* 0x0000b0021a0075a7 */ /* 0x000e6400080211ff */
[----:B-1----:R-:W-:Y:S05]  /*68b0*/  @!P1 BRA `(.L_x_107) ;  /* 0x0000002c00949947 */ /* 0x002fea0003800000 */
.L_x_106:
[----:B------:R-:W-:Y:S05]  /*68c0*/  @!P0 BRA `(.L_x_108) ;  /* 0x0000000000408947 */ /* 0x000fea0003800000 */
[----:B------:R-:W3:Y:S01]  /*68d0*/  LDCU.64 UR8, c[0x4][0x70] ;  /* 0x01000e00ff0877ac */ /* 0x000ee20008000a00 */
[----:B------:R-:W-:Y:S01]  /*68e0*/  MOV R3, 0x0 ;  /* 0x0000000000037802 */ /* 0x000fe20000000f00 */
[----:B------:R-:W-:Y:S02]  /*68f0*/  HFMA2 R12, -RZ, RZ, 0, 5.9604644775390625e-08 ;  /* 0x00000001ff0c7431 */ /* 0x000fe400000001ff */
[----:B------:R-:W-:Y:S02]  /*6900*/  IMAD.MOV.U32 R8, RZ, RZ, 0x192 ;  /* 0x00000192ff087424 */ /* 0x000fe400078e00ff */
[----:B------:R-:W-:Y:S01]  /*6910*/  IMAD.MOV.U32 R13, RZ, RZ, RZ ;  /* 0x000000ffff0d7224 */ /* 0x000fe200078e00ff */
[----:B------:R-:W5:Y:S01]  /*6920*/  LDCU.64 UR6, c[0x4][0x78] ;  /* 0x01000f00ff0677ac */ /* 0x000f620008000a00 */
[----:B-1----:R-:W1:Y:S01]  /*6930*/  LDC.64 R2, c[0x4][R3] ;  /* 0x0100000003027b82 */ /* 0x002e620000000a00 */
[----:B------:R-:W2:Y:S01]  /*6940*/  LDCU.64 UR4, c[0x4][0x10] ;  /* 0x01000200ff0477ac */ /* 0x000ea20008000a00 */
[----:B---3--:R-:W-:Y:S01]  /*6950*/  MOV R5, UR9 ;  /* 0x0000000900057c02 */ /* 0x008fe20008000f00 */
[----:B------:R-:W-:Y:S01]  /*6960*/  IMAD.U32 R4, RZ, RZ, UR8 ;  /* 0x00000008ff047e24 */ /* 0x000fe2000f8e00ff */
[----:B-----5:R-:W-:Y:S01]  /*6970*/  MOV R7, UR7 ;  /* 0x0000000700077c02 */ /* 0x020fe20008000f00 */
[----:B------:R-:W-:Y:S01]  /*6980*/  IMAD.U32 R6, RZ, RZ, UR6 ;  /* 0x00000006ff067e24 */ /* 0x000fe2000f8e00ff */
[----:B--2---:R-:W-:Y:S01]  /*6990*/  MOV R11, UR5 ;  /* 0x00000005000b7c02 */ /* 0x004fe20008000f00 */
[----:B------:R-:W-:Y:S02]  /*69a0*/  IMAD.U32 R10, RZ, RZ, UR4 ;  /* 0x00000004ff0a7e24 */ /* 0x000fe4000f8e00ff */
[----:B------:R-:W-:Y:S07]  /*69b0*/  LEPC R20, `(.L_x_108) ;  /* 0x000000001014794e */ /* 0x000fee0000000000 */
[----:B-1--4-:R-:W-:Y:S05]  /*69c0*/  CALL.ABS.NOINC R2 ;  /* 0x0000000002007343 */ /* 0x012fea0003c00000 */
.L_x_108:
[----:B------:R-:W-:Y:S01]  /*69d0*/  SHF.L.U32 R3, R28, 0x10, RZ ;  /* 0x000000101c037819 */ /* 0x000fe200000006ff */
[----:B------:R-:W-:Y:S05]  /*69e0*/  WARPSYNC.ALL ;  /* 0x0000000000007948 */ /* 0x000fea0003800000 */
[----:B------:R-:W-:Y:S01]  /*69f0*/  R2UR UR4, R25 ;  /* 0x00000000190472ca */ /* 0x000fe200000e0000 */
[----:B------:R-:W-:Y:S01]  /*6a00*/  BSSY.RECONVERGENT B0, `(.L_x_109) ;  /* 0x000004e000007945 */ /* 0x000fe20003800200 */
[C---:B------:R-:W-:Y:S02]  /*6a10*/  SHF.L.U32 R20, R29.reuse, 0x10, RZ ;  /* 0x000000101d147819 */ /* 0x040fe400000006ff */
[----:B------:R-:W-:Y:S02]  /*6a20*/  LOP3.LUT R21, R29, 0xffff0000, RZ, 0xc0, !PT ;  /* 0xffff00001d157812 */ /* 0x000fe400078ec0ff */
[----:B------:R-:W-:Y:S07]  /*6a30*/  ISETP.NE.AND P0, PT, R59, RZ, PT ;  /* 0x000000ff3b00720c */ /* 0x000fee0003f05270 */
[----:B------:R-:W4:Y:S02]  /*6a40*/  LDTM.16dp256bit.x4 R4, tmem[UR4] ;  /* 0x00000004000479ee */ /* 0x000f240008120000 */
[----:B----4-:R-:W-:Y:S01]  /*6a50*/  FMUL R0, R24, R4 ;  /* 0x0000000418007220 */ /* 0x010fe20000400000 */
[----:B------:R-:W-:Y:S01]  /*6a60*/  LOP3.LUT R4, R28, 0xffff0000, RZ, 0xc0, !PT ;  /* 0xffff00001c047812 */ /* 0x000fe200078ec0ff */
[C---:B-1----:R-:W-:Y:S01]  /*6a70*/  FMUL R2, R24.reuse, R5 ;  /* 0x0000000518027220 */ /* 0x042fe20000400000 */
[C---:B------:R-:W-:Y:S01]  /*6a80*/  FMUL R7, R24.reuse, R7 ;  /* 0x0000000718077220 */ /* 0x040fe20000400000 */
[C---:B------:R-:W-:Y:S01]  /*6a90*/  FFMA R0, R27.reuse, R3, R0 ;  /* 0x000000031b007223 */ /* 0x040fe20000000000 */
[C---:B------:R-:W-:Y:S01]  /*6aa0*/  FMUL R3, R24.reuse, R6 ;  /* 0x0000000618037220 */ /* 0x040fe20000400000 */
[C---:B------:R-:W-:Y:S01]  /*6ab0*/  FFMA R2, R27.reuse, R4, R2 ;  /* 0x000000041b027223 */ /* 0x040fe20000000002 */
[C---:B------:R-:W-:Y:S01]  /*6ac0*/  FMUL R4, R24.reuse, R8 ;  /* 0x0000000818047220 */ /* 0x040fe20000400000 */
[C---:B------:R-:W-:Y:S01]  /*6ad0*/  FMUL R8, R24.reuse, R12 ;  /* 0x0000000c18087220 */ /* 0x040fe20000400000 */
[----:B------:R-:W-:Y:S01]  /*6ae0*/  FMUL R12, R24, R16 ;  /* 0x00000010180c7220 */ /* 0x000fe20000400000 */
[----:B------:R-:W-:Y:S01]  /*6af0*/  SHF.L.U32 R16, R30, 0x10, RZ ;  /* 0x000000101e107819 */ /* 0x000fe200000006ff */
[C---:B------:R-:W-:Y:S01]  /*6b00*/  FFMA R3, R27.reuse, R20, R3 ;  /* 0x000000141b037223 */ /* 0x040fe20000000003 */
[----:B------:R-:W-:Y:S01]  /*6b10*/  F2FP.BF16.F32.PACK_AB R32, R2, R0 ;  /* 0x000000000220723e */ /* 0x000fe200000010ff */
[C---:B------:R-:W-:Y:S01]  /*6b20*/  FFMA R7, R27.reuse, R21, R7 ;  /* 0x000000151b077223 */ /* 0x040fe20000000007 */
[----:B------:R-:W-:Y:S01]  /*6b30*/  LOP3.LUT R0, R30, 0xffff0000, RZ, 0xc0, !PT ;  /* 0xffff00001e007812 */ /* 0x000fe200078ec0ff */
[----:B------:R-:W-:Y:S01]  /*6b40*/  FFMA R4, R27, R16, R4 ;  /* 0x000000101b047223 */ /* 0x000fe20000000004 */
[C---:B------:R-:W-:Y:S01]  /*6b50*/  SHF.L.U32 R2, R31.reuse, 0x10, RZ ;  /* 0x000000101f027819 */ /* 0x040fe200000006ff */
[C---:B------:R-:W-:Y:S01]  /*6b60*/  FMUL R5, R24.reuse, R9 ;  /* 0x0000000918057220 */ /* 0x040fe20000400000 */
[----:B------:R-:W-:Y:S01]  /*6b70*/  LOP3.LUT R16, R31, 0xffff0000, RZ, 0xc0, !PT ;  /* 0xffff00001f107812 */ /* 0x000fe200078ec0ff */
[----:B------:R-:W-:Y:S01]  /*6b80*/  FMUL R6, R24, R10 ;  /* 0x0000000a18067220 */ /* 0x000fe20000400000 */
[----:B------:R-:W-:Y:S01]  /*6b90*/  F2FP.BF16.F32.PACK_AB R33, R7, R3 ;  /* 0x000000030721723e */ /* 0x000fe200000010ff */
[C---:B------:R-:W-:Y:S01]  /*6ba0*/  FFMA R5, R27.reuse, R0, R5 ;  /* 0x000000001b057223 */ /* 0x040fe20000000005 */
[C---:B------:R-:W-:Y:S01]  /*6bb0*/  SHF.L.U32 R0, R36.reuse, 0x10, RZ ;  /* 0x0000001024007819 */ /* 0x040fe200000006ff */
[----:B------:R-:W-:Y:S01]  /*6bc0*/  FFMA R6, R27, R2, R6 ;  /* 0x000000021b067223 */ /* 0x000fe20000000006 */
[----:B------:R-:W-:Y:S01]  /*6bd0*/  LOP3.LUT R2, R36, 0xffff0000, RZ, 0xc0, !PT ;  /* 0xffff000024027812 */ /* 0x000fe200078ec0ff */
[C---:B------:R-:W-:Y:S01]  /*6be0*/  FMUL R11, R24.reuse, R11 ;  /* 0x0000000b180b7220 */ /* 0x040fe20000400000 */
[----:B------:R-:W-:Y:S01]  /*6bf0*/  SHF.L.U32 R3, R37, 0x10, RZ ;  /* 0x0000001025037819 */ /* 0x000fe200000006ff */
[C---:B------:R-:W-:Y:S01]  /*6c00*/  FMUL R9, R24.reuse, R13 ;  /* 0x0000000d18097220 */ /* 0x040fe20000400000 */
[----:B------:R-:W-:Y:S01]  /*6c10*/  F2FP.BF16.F32.PACK_AB R34, R5, R4 ;  /* 0x000000040522723e */ /* 0x000fe200000010ff */
[C---:B------:R-:W-:Y:S01]  /*6c20*/  FMUL R10, R24.reuse, R14 ;  /* 0x0000000e180a7220 */ /* 0x040fe20000400000 */
[C---:B------:R-:W-:Y:S01]  /*6c30*/  FFMA R11, R27.reuse, R16, R11 ;  /* 0x000000101b0b7223 */ /* 0x040fe2000000000b */
[C---:B------:R-:W-:Y:S01]  /*6c40*/  FFMA R8, R27.reuse, R0, R8 ;  /* 0x000000001b087223 */ /* 0x040fe20000000008 */
[----:B------:R-:W-:Y:S01]  /*6c50*/  FFMA R9, R27, R2, R9 ;  /* 0x000000021b097223 */ /* 0x000fe20000000009 */
[----:B------:R-:W-:Y:S01]  /*6c60*/  LOP3.LUT R0, R37, 0xffff0000, RZ, 0xc0, !PT ;  /* 0xffff000025007812 */ /* 0x000fe200078ec0ff */
[----:B------:R-:W-:Y:S01]  /*6c70*/  FFMA R10, R27, R3, R10 ;  /* 0x000000031b0a7223 */ /* 0x000fe2000000000a */
[----:B------:R-:W-:Y:S01]  /*6c80*/  FMUL R15, R24, R15 ;  /* 0x0000000f180f7220 */ /* 0x000fe20000400000 */
[----:B------:R-:W-:Y:S01]  /*6c90*/  SHF.L.U32 R2, R38, 0x10, RZ ;  /* 0x0000001026027819 */ /* 0x000fe200000006ff */
[----:B------:R-:W-:Y:S01]  /*6ca0*/  FMUL R13, R24, R17 ;  /* 0x00000011180d7220 */ /* 0x000fe20000400000 */
[----:B------:R-:W-:Y:S01]  /*6cb0*/  LOP3.LUT R3, R38, 0xffff0000, RZ, 0xc0, !PT ;  /* 0xffff000026037812 */ /* 0x000fe200078ec0ff */
[C---:B------:R-:W-:Y:S01]  /*6cc0*/  FMUL R14, R24.reuse, R18 ;  /* 0x00000012180e7220 */ /* 0x040fe20000400000 */
[----:B------:R-:W-:Y:S01]  /*6cd0*/  SHF.L.U32 R4, R39, 0x10, RZ ;  /* 0x0000001027047819 */ /* 0x000fe200000006ff */
[----:B------:R-:W-:Y:S01]  /*6ce0*/  FFMA R15, R27, R0, R15 ;  /* 0x000000001b0f7223 */ /* 0x000fe2000000000f */
[----:B------:R-:W-:Y:S01]  /*6cf0*/  LOP3.LUT R5, R39, 0xffff0000, RZ, 0xc0, !PT ;  /* 0xffff000027057812 */ /* 0x000fe200078ec0ff */
[----:B------:R-:W-:Y:S01]  /*6d00*/  FMUL R19, R24, R19 ;  /* 0x0000001318137220 */ /* 0x000fe20000400000 */
[C---:B------:R-:W-:Y:S01]  /*6d10*/  FFMA R12, R27.reuse, R2, R12 ;  /* 0x000000021b0c7223 */ /* 0x040fe2000000000c */
[C---:B------:R-:W-:Y:S01]  /*6d20*/  FFMA R13, R27.reuse, R3, R13 ;  /* 0x000000031b0d7223 */ /* 0x040fe2000000000d */
[C---:B------:R-:W-:Y:S01]  /*6d30*/  FFMA R14, R27.reuse, R4, R14 ;  /* 0x000000041b0e7223 */ /* 0x040fe2000000000e */
[----:B------:R-:W-:Y:S01]  /*6d40*/  FFMA R19, R27, R5, R19 ;  /* 0x000000051b137223 */ /* 0x000fe20000000013 */
[----:B------:R-:W-:Y:S02]  /*6d50*/  F2FP.BF16.F32.PACK_AB R35, R11, R6 ;  /* 0x000000060b23723e */ /* 0x000fe400000010ff */
[----:B------:R-:W-:Y:S02]  /*6d60*/  F2FP.BF16.F32.PACK_AB R8, R9, R8 ;  /* 0x000000080908723e */ /* 0x000fe400000010ff */
[----:B------:R-:W-:Y:S01]  /*6d70*/  F2FP.BF16.F32.PACK_AB R9, R15, R10 ;  /* 0x0000000a0f09723e */ /* 0x000fe200000010ff */
[----:B------:R1:W-:Y:S01]  /*6d80*/  STSM.16.M88.4 [R62+0x200], R32 ;  /* 0x000200203e007844 */ /* 0x0003e20000000200 */
[----:B------:R-:W-:Y:S02]  /*6d90*/  F2FP.BF16.F32.PACK_AB R10, R13, R12 ;  /* 0x0000000c0d0a723e */ /* 0x000fe400000010ff */
[----:B------:R-:W-:Y:S05]  /*6da0*/  F2FP.BF16.F32.PACK_AB R11, R19, R14 ;  /* 0x0000000e130b723e */ /* 0x000fea00000010ff */
[----:B------:R1:W-:Y:S01]  /*6db0*/  STSM.16.M88.4 [R61+0x200], R8 ;  /* 0x000200083d007844 */ /* 0x0003e20000000200 */
[----:B------:R-:W-:Y:S01]  /*6dc0*/  @!PT LDS RZ, [RZ] ;  /* 0x00000000fffff984 */ /* 0x000fe20000000800 */
[----:B------:R-:W-:Y:S01]  /*6dd0*/  @!PT LDS RZ, [RZ] ;  /* 0x00000000fffff984 */ /* 0x000fe20000000800 */
[----:B------:R-:W-:Y:S01]  /*6de0*/  @!PT LDS RZ, [RZ] ;  /* 0x00000000fffff984 */ /* 0x000fe20000000800 */
[----:B------:R-:W-:Y:S01]  /*6df0*/  @!PT LDS RZ, [RZ] ;  /* 0x00000000fffff984 */ /* 0x000fe20000000800 */
[----:B------:R3:W-:Y:S07]  /*6e00*/  MEMBAR.ALL.CTA ;  /* 0x0000000000007992 */ /* 0x0007ee0000008000 */
[----:B---3--:R-:W3:Y:S02]  /*6e10*/  FENCE.VIEW.ASYNC.S ;  /* 0x00000000000073c6 */ /* 0x008ee40000000000 */
[----:B---3--:R-:W-:Y:S06]  /*6e20*/  BAR.SYNC.DEFER_BLOCKING 0x1, 0x80 ;  /* 0x0042000000007b1d */ /* 0x008fec0000010000 */
[----:B------:R-:W-:Y:S05]  /*6e30*/  @P0 BRA `(.L_x_110) ;  /* 0x0000000000280947 */ /* 0x000fea0003800000 */
[----:B------:R-:W3:Y:S01]  /*6e40*/  LDCU.64 UR6, c[0x0][0x348] ;  /* 0x00006900ff0677ac */ /* 0x000ee20008000a00 */
[----:B------:R-:W-:Y:S01]  /*6e50*/  UIADD3 UR4, UPT, UPT, UR44, 0x200, URZ ;  /* 0x000002002c047890 */ /* 0x000fe2000fffe0ff */
[----:B------:R-:W-:Y:S05]  /*6e60*/  UMOV UR51, UR36 ;  /* 0x0000002400337c82 */ /* 0x000fea0008000000 */
[----:B------:R-:W-:Y:S04]  /*6e70*/  MOV R52, UR4 ;  /* 0x0000000400347c02 */ /* 0x000fe80008000f00 */
[----:B------:R-:W-:Y:S01]  /*6e80*/  R2UR UR48, R52 ;  /* 0x00000000343072ca */ /* 0x000fe200000e0000 */
[----:B---3--:R-:W-:Y:S04]  /*6e90*/  UIADD3 UR4, UP0, UPT, UR6, 0x680, URZ ;  /* 0x0000068006047890 */ /* 0x008fe8000ff1e0ff */
[----:B------:R-:W-:Y:S09]  /*6ea0*/  UIADD3.X UR5, UPT, UPT, URZ, UR7, URZ, UP0, !UPT ;  /* 0x00000007ff057290 */ /* 0x000ff200087fe4ff */
[----:B------:R3:W-:Y:S01]  /*6eb0*/  UTMASTG.3D [UR48], [UR4] ;  /* 0x00000030040073b5 */ /* 0x0007e20008010000 */
[----:B------:R0:W-:Y:S01]  /*6ec0*/  UTMACMDFLUSH ;  /* 0x00000000000079b7 */ /* 0x0001e20000000000 */
[----:B---3--:R-:W-:Y:S04]  /*6ed0*/  DEPBAR.LE SB0, 0x1 ;  /* 0x000080400000791a */ /* 0x008fe80000000000 */
.L_x_110:
[----:B------:R-:W-:Y:S05]  /*6ee0*/  BSYNC.RECONVERGENT B0 ;  /* 0x0000000000007941 */ /* 0x000fea0003800200 */
.L_x_109:
[----:B------:R-:W-:Y:S01]  /*6ef0*/  BAR.SYNC.DEFER_BLOCKING 0x1, 0x80 ;  /* 0x0042000000007b1d */ /* 0x000fe20000010000 */
[----:B------:R-:W-:Y:S01]  /*6f00*/  ISETP.NE.AND P1, PT, R60, RZ, PT ;  /* 0x000000ff3c00720c */ /* 0x000fe20003f25270 */
[----:B------:R-:W-:Y:S01]  /*6f10*/  UISETP.NE.AND UP0, UPT, UR47, URZ, UPT ;  /* 0x000000ff2f00728c */ /* 0x000fe2000bf05270 */
[----:B------:R-:W-:Y:S11]  /*6f20*/  LEA R2, R63, UR44, 0x3 ;  /* 0x0000002c3f027c11 */ /* 0x000ff6000f8e18ff */
[----:B------:R-:W-:Y:S01]  /*6f30*/  @P1 SHF.L.U32 R3, R57, 0x1f, RZ ;  /* 0x0000001f39031819 */ /* 0x000fe200000006ff */
[----:B------:R-:W-:Y:S06]  /*6f40*/  BRA.U !UP0, `(.L_x_111) ;  /* 0x0000000108247547 */ /* 0x000fec000b800000 */
[----:B------:R-:W-:Y:S01]  /*6f50*/  IMAD.U32 R4, RZ, RZ, UR46 ;  /* 0x0000002eff047e24 */ /* 0x000fe2000f8e00ff */
[----:B------:R-:W-:Y:S01]  /*6f60*/  MOV R0, UR52 ;  /* 0x0000003400007c02 */ /* 0x000fe20008000f00 */
[----:B------:R-:W-:Y:S03]  /*6f70*/  UIADD3 UR4, UPT, UPT, UR46, 0x1, URZ ;  /* 0x000000012e047890 */ /* 0x000fe6000fffe0ff */
[----:B------:R-:W-:Y:S01]  /*6f80*/  @P1 LEA R4, R4, UR44, 0x3 ;  /* 0x0000002c04041c11 */ /* 0x000fe2000f8e18ff */
[----:B------:R-:W-:Y:S04]  /*6f90*/  UISETP.NE.AND UP0, UPT, UR4, 0x4, UPT ;  /* 0x000000040400788c */ /* 0x000fe8000bf05270 */
[----:B------:R-:W-:Y:S01]  /*6fa0*/  @P1 VIADD R4, R4, 0x60 ;  /* 0x0000006004041836 */ /* 0x000fe20000000000 */
[----:B------:R-:W-:Y:S04]  /*6fb0*/  USEL UR46, UR4, URZ, UP0 ;  /* 0x000000ff042e7287 */ /* 0x000fe80008000000 */
[----:B------:R-:W-:Y:S04]  /*6fc0*/  @P1 PRMT R0, R0, 0x654, R4 ;  /* 0x0000065400001816 */ /* 0x000fe80000000004 */
[----:B------:R3:W-:Y:S04]  /*6fd0*/  @P1 SYNCS.ARRIVE.TRANS64.RED.A1T0 RZ, [R0+URZ], RZ ;  /* 0x000000ff00ff19a7 */ /* 0x0007e800081004ff */
.L_x_111:
[----:B------:R-:W4:Y:S01]  /*6fe0*/  @P1 SYNCS.PHASECHK.TRANS64.TRYWAIT P0, [R2+URZ+0x40], R3 ;  /* 0x00004003020015a7 */ /* 0x000f2200080011ff */
[----:B------:R-:W-:Y:S01]  /*6ff0*/  BSSY B1, `(.L_x_112) ;  /* 0x0000013000017945 */ /* 0x000fe20003800000 */
[----:B----4-:R-:W-:Y:S03]  /*7000*/  @P1 SEL R65, RZ, 0x1, !P0 ;  /* 0x00000001ff411807 */ /* 0x010fe60004000000 */
[----:B------:R-:W-:Y:S05]  /*7010*/  @!P1 BRA `(.L_x_113) ;  /* 0x0000000000409947 */ /* 0x000fea0003800000 */
[----:B------:R-:W-:Y:S01]  /*7020*/  ISETP.NE.AND P1, PT, R66, RZ, PT ;  /* 0x000000ff4200720c */ /* 0x000fe20003f25270 */
[----:B------:R-:W-:Y:S01]  /*7030*/  BSSY B0, `(.L_x_114) ;  /* 0x0000009000007945 */ /* 0x000fe20003800000 */
[----:B------:R-:W-:Y:S11]  /*7040*/  ISETP.NE.AND P0, PT, R65, RZ, PT ;  /* 0x000000ff4100720c */ /* 0x000ff60003f05270 */
[----:B------:R-:W-:Y:S05]  /*7050*/  @P1 IMAD R4, R63, 0x1000, R64 ;  /* 0x000010003f041824 */ /* 0x000fea00078e0240 */
[----:B------:R-:W-:Y:S05]  /*7060*/  @P1 IADD3 R3, PT, PT, R4, UR44, RZ ;  /* 0x0000002c04031c10 */ /* 0x000fea000fffe0ff */
[----:B------:R-:W-:Y:S01]  /*7070*/  @P1 IMAD.IADD R3, R58, 0x1, R3 ;  /* 0x000000013a031824 */ /* 0x000fe200078e0203 */
[----:B------:R-:W-:Y:S06]  /*7080*/  @P0 BRA `(.L_x_115) ;  /* 0x00000000000c0947 */ /* 0x000fec0003800000 */
[----:B---3--:R-:W-:Y:S04]  /*7090*/  SHF.L.U32 R0, R57, 0x1f, RZ ;  /* 0x0000001f39007819 */ /* 0x008fe800000006ff */
[----:B------:R-:W3:Y:S02]  /*70a0*/  SYNCS.PHASECHK.TRANS64.TRYWAIT P0, [R2+URZ+0x40], R0 ;  /* 0x00004000020075a7 */ /* 0x000ee400080011ff */
[----:B---3--:R-:W-:Y:S05]  /*70b0*/  @!P0 BRA `(.L_x_116) ;  /* 0x0000002400a88947 */ /* 0x008fea0003800000 */
.L_x_115:
[----:B------:R-:W-:Y:S05]  /*70c0*/  BSYNC B0 ;  /* 0x0000000000007941 */ /* 0x000fea0003800000 */
.L_x_114:
[----:B------:R-:W-:Y:S02]  /*70d0*/  ISETP.NE.AND P0, PT, R66, RZ, PT ;  /* 0x000000ff4200720c */ /* 0x000fe40003f05270 */
[----:B------:R-:W-:Y:S11]  /*70e0*/  IADD3 R63, PT, PT, R63, 0x1, RZ ;  /* 0x000000013f3f7810 */ /* 0x000ff60007ffe0ff */
[----:B------:R-:W-:Y:S05]  /*70f0*/  @P0 WARPSYNC.ALL ;  /* 0x0000000000000948 */ /* 0x000fea0003800000 */
[----:B------:R4:W1:Y:S04]  /*7100*/  @P0 LDSM.16.M88.4 R28, [R4+UR44+0x200] ;  /* 0x0002002c041c083b */ /* 0x0008680008000200 */
[----:B------:R4:W1:Y:S02]  /*7110*/  @P0 LDSM.16.M88.4 R36, [R3+0x200] ;  /* 0x000200000324083b */ /* 0x0008640000000200 */
.L_x_113:
[----:B------:R-:W-:Y:S05]  /*7120*/  BSYNC B1 ;  /* 0x0000000000017941 */ /* 0x000fea0003800000 */
.L_x_112:
[----:B---3--:R-:W-:Y:S05]  /*7130*/  VIADD R0, R25, 0x20 ;  /* 0x0000002019007836 */ /* 0x008fea0000000000 */
[----:B------:R-:W-:Y:S04]  /*7140*/  SHF.R.U32.HI R0, RZ, 0x15, R0 ;  /* 0x00000015ff007819 */ /* 0x000fe80000011600 */
[----:B------:R-:W-:Y:S11]  /*7150*/  LOP3.LUT P0, RZ, R0, 0x3, R50, 0x48, !PT ;  /* 0x0000000300ff7812 */ /* 0x000ff60007804832 */
[----:B------:R-:W-:Y:S02]  /*7160*/  @!UPT UIADD3 URZ, UPT, UPT, URZ, URZ, URZ ;  /* 0x000000fffffff290 */ /* 0x000fe4000fffe0ff */
[----:B------:R-:W-:Y:S05]  /*7170*/  @!P0 BRA `(.L_x_117) ;  /* 0x0000000000408947 */ /* 0x000fea0003800000 */
[----:B------:R-:W3:Y:S01]  /*7180*/  LDCU.64 UR8, c[0x4][0x70] ;  /* 0x01000e00ff0877ac */ /* 0x000ee20008000a00 */
[----:B----4-:R-:W-:Y:S01]  /*7190*/  MOV R3, 0x0 ;  /* 0x0000000000037802 */ /* 0x010fe20000000f00 */
[----:B------:R-:W-:Y:S02]  /*71a0*/  HFMA2 R12, -RZ, RZ, 0, 5.9604644775390625e-08 ;  /* 0x00000001ff0c7431 */ /* 0x000fe400000001ff */
[----:B-1----:R-:W-:Y:S02]  /*71b0*/  IMAD.MOV.U32 R8, RZ, RZ, 0x192 ;  /* 0x00000192ff087424 */ /* 0x002fe400078e00ff */
[----:B------:R-:W-:Y:S01]  /*71c0*/  IMAD.MOV.U32 R13, RZ, RZ, RZ ;  /* 0x000000ffff0d7224 */ /* 0x000fe200078e00ff */
[----:B------:R-:W1:Y:S01]  /*71d0*/  LDCU.64 UR6, c[0x4][0x78] ;  /* 0x01000f00ff0677ac */ /* 0x000e620008000a00 */
[----:B------:R-:W4:Y:S01]  /*71e0*/  LDC.64 R2, c[0x4][R3] ;  /* 0x0100000003027b82 */ /* 0x000f220000000a00 */
[----:B------:R-:W5:Y:S01]  /*71f0*/  LDCU.64 UR4, c[0x4][0x10] ;  /* 0x01000200ff0477ac */ /* 0x000f620008000a00 */
[----:B---3--:R-:W-:Y:S01]  /*7200*/  MOV R5, UR9 ;  /* 0x0000000900057c02 */ /* 0x008fe20008000f00 */
[----:B------:R-:W-:Y:S01]  /*7210*/  IMAD.U32 R4, RZ, RZ, UR8 ;  /* 0x00000008ff047e24 */ /* 0x000fe2000f8e00ff */
[----:B-1----:R-:W-:Y:S01]  /*7220*/  MOV R7, UR7 ;  /* 0x0000000700077c02 */ /* 0x002fe20008000f00 */
[----:B------:R-:W-:Y:S01]  /*7230*/  IMAD.U32 R6, RZ, RZ, UR6 ;  /* 0x00000006ff067e24 */ /* 0x000fe2000f8e00ff */
[----:B-----5:R-:W-:Y:S01]  /*7240*/  MOV R11, UR5 ;  /* 0x00000005000b7c02 */ /* 0x020fe20008000f00 */
[----:B------:R-:W-:Y:S02]  /*7250*/  IMAD.U32 R10, RZ, RZ, UR4 ;  /* 0x00000004ff0a7e24 */ /* 0x000fe4000f8e00ff */
[----:B------:R-:W-:Y:S07]  /*7260*/  LEPC R20, `(.L_x_117) ;  /* 0x000000001014794e */ /* 0x000fee0000000000 */
[----:B--2-4-:R-:W-:Y:S05]  /*7270*/  CALL.ABS.NOINC R2 ;  /* 0x0000000002007343 */ /* 0x014fea0003c00000 */
.L_x_117:
[----:B-1--4-:R-:W-:Y:S01]  /*7280*/  SHF.L.U32 R3, R28, 0x10, RZ ;  /* 0x000000101c037819 */ /* 0x012fe200000006ff */
[----:B------:R-:W-:Y:S05]  /*7290*/  WARPSYNC.ALL ;  /* 0x0000000000007948 */ /* 0x000fea0003800000 */
[----:B------:R-:W-:Y:S01]  /*72a0*/  R2UR UR4, R25 ;  /* 0x00000000190472ca */ /* 0x000fe200000e0000 */
[----:B------:R-:W-:Y:S01]  /*72b0*/  BSSY.RECONVERGENT B0, `(.L_x_118) ;  /* 0x0000056000007945 */ /* 0x000fe20003800200 */
[----:B------:R-:W-:Y:S02]  /*72c0*/  SHF.L.U32 R20, R30, 0x10, RZ ;  /* 0x000000101e147819 */ /* 0x000fe400000006ff */
[----:B------:R-:W-:Y:S02]  /*72d0*/  ISETP.NE.AND P6, PT, R60, RZ, PT ;  /* 0x000000ff3c00720c */ /* 0x000fe40003fc5270 */
[----:B------:R-:W-:Y:S07]  /*72e0*/  ISETP.NE.AND P0, PT, R59, RZ, PT ;  /* 0x000000ff3b00720c */ /* 0x000fee0003f05270 */
[----:B------:R-:W1:Y:S02]  /*72f0*/  LDTM.16dp256bit.x4 R4, tmem[UR4+0x20] ;  /* 0x00002004000479ee */ /* 0x000e640008120000 */
[----:B-1----:R-:W-:Y:S01]  /*7300*/  FMUL R0, R24, R4 ;  /* 0x0000000418007220 */ /* 0x002fe20000400000 */
[----:B------:R-:W-:Y:S01]  /*7310*/  LOP3.LUT R4, R28, 0xffff0000, RZ, 0xc0, !PT ;  /* 0xffff00001c047812 */ /* 0x000fe200078ec0ff */
[C---:B------:R-:W-:Y:S01]  /*7320*/  FMUL R2, R24.reuse, R5 ;  /* 0x0000000518027220 */ /* 0x040fe20000400000 */
[----:B------:R-:W-:Y:S01]  /*7330*/  SHF.L.U32 R5, R29, 0x10, RZ ;  /* 0x000000101d057819 */ /* 0x000fe200000006ff */
[----:B------:R-:W-:Y:S01]  /*7340*/  FFMA R0, R27, R3, R0 ;  /* 0x000000031b007223 */ /* 0x000fe20000000000 */
[C---:B------:R-:W-:Y:S01]  /*7350*/  FMUL R3, R24.reuse, R6 ;  /* 0x0000000618037220 */ /* 0x040fe20000400000 */
[----:B------:R-:W-:Y:S01]  /*7360*/  LOP3.LUT R6, R29, 0xffff0000, RZ, 0xc0, !PT ;  /* 0xffff00001d067812 */ /* 0x000fe200078ec0ff */
[C---:B------:R-:W-:Y:S01]  /*7370*/  FFMA R2, R27.reuse, R4, R2 ;  /* 0x000000041b027223 */ /* 0x040fe20000000002 */
[C---:B------:R-:W-:Y:S01]  /*7380*/  FMUL R7, R24.reuse, R7 ;  /* 0x0000000718077220 */ /* 0x040fe20000400000 */
[C---:B------:R-:W-:Y:S01]  /*7390*/  FFMA R3, R27.reuse, R5, R3 ;  /* 0x000000051b037223 */ /* 0x040fe20000000003 */
[C---:B------:R-:W-:Y:S01]  /*73a0*/  FMUL R4, R24.reuse, R8 ;  /* 0x0000000818047220 */ /* 0x040fe20000400000 */
[----:B------:R-:W-:Y:S01]  /*73b0*/  FMUL R5, R24, R9 ;  /* 0x0000000918057220 */ /* 0x000fe20000400000 */
[----:B------:R-:W-:Y:S01]  /*73c0*/  F2FP.BF16.F32.PACK_AB R32, R2, R0 ;  /* 0x000000000220723e */ /* 0x000fe200000010ff */
[C---:B------:R-:W-:Y:S01]  /*73d0*/  FFMA R7, R27.reuse, R6, R7 ;  /* 0x000000061b077223 */ /* 0x040fe20000000007 */
[----:B------:R-:W-:Y:S01]  /*73e0*/  LOP3.LUT R0, R30, 0xffff0000, RZ, 0xc0, !PT ;  /* 0xffff00001e007812 */ /* 0x000fe200078ec0ff */
[----:B------:R-:W-:Y:S01]  /*73f0*/  FFMA R4, R27, R20, R4 ;  /* 0x000000141b047223 */ /* 0x000fe20000000004 */
[----:B------:R-:W-:Y:S01]  /*7400*/  SHF.L.U32 R2, R31, 0x10, RZ ;  /* 0x000000101f027819 */ /* 0x000fe200000006ff */
[----:B------:R-:W-:Y:S01]  /*7410*/  FMUL R6, R24, R10 ;  /* 0x0000000a18067220 */ /* 0x000fe20000400000 */
[----:B------:R-:W-:Y:S01]  /*7420*/  F2FP.BF16.F32.PACK_AB R33, R7, R3 ;  /* 0x000000030721723e */ /* 0x000fe200000010ff */
[----:B------:R-:W-:Y:S01]  /*7430*/  FFMA R5, R27, R0, R5 ;  /* 0x000000001b057223 */ /* 0x000fe20000000005 */
[----:B------:R-:W-:Y:S01]  /*7440*/  LOP3.LUT R3, R31, 0xffff0000, RZ, 0xc0, !PT ;  /* 0xffff00001f037812 */ /* 0x000fe200078ec0ff */
[----:B------:R-:W-:Y:S01]  /*7450*/  FFMA R6, R27, R2, R6 ;  /* 0x000000021b067223 */ /* 0x000fe20000000006 */
[----:B------:R-:W-:Y:S01]  /*7460*/  SHF.L.U32 R7, R36, 0x10, RZ ;  /* 0x0000001024077819 */ /* 0x000fe200000006ff */
[----:B------:R-:W-:Y:S01]  /*7470*/  FMUL R11, R24, R11 ;  /* 0x0000000b180b7220 */ /* 0x000fe20000400000 */
[----:B------:R-:W-:Y:S01]  /*7480*/  LOP3.LUT R0, R36, 0xffff0000, RZ, 0xc0, !PT ;  /* 0xffff000024007812 */ /* 0x000fe200078ec0ff */
[C---:B------:R-:W-:Y:S01]  /*7490*/  FMUL R8, R24.reuse, R12 ;  /* 0x0000000c18087220 */ /* 0x040fe20000400000 */
[----:B------:R-:W-:Y:S01]  /*74a0*/  SHF.L.U32 R2, R37, 0x10, RZ ;  /* 0x0000001025027819 */ /* 0x000fe200000006ff */
[C---:B------:R-:W-:Y:S01]  /*74b0*/  FMUL R9, R24.reuse, R13 ;  /* 0x0000000d18097220 */ /* 0x040fe20000400000 */
[----:B------:R-:W-:Y:S01]  /*74c0*/  F2FP.BF16.F32.PACK_AB R34, R5, R4 ;  /* 0x000000040522723e */ /* 0x000fe200000010ff */
[----:B------:R-:W-:Y:S01]  /*74d0*/  FFMA R11, R27, R3, R11 ;  /* 0x000000031b0b7223 */ /* 0x000fe2000000000b */
[----:B------:R-:W-:Y:S01]  /*74e0*/  SHF.L.U32 R3, R39, 0x10, RZ ;  /* 0x0000001027037819 */ /* 0x000fe200000006ff */
[----:B------:R-:W-:Y:S01]  /*74f0*/  FFMA R8, R27, R7, R8 ;  /* 0x000000071b087223 */ /* 0x000fe20000000008 */
[----:B------:R-:W-:Y:S01]  /*7500*/  LOP3.LUT R4, R39, 0xffff0000, RZ, 0xc0, !PT ;  /* 0xffff000027047812 */ /* 0x000fe200078ec0ff */
[----:B------:R-:W-:Y:S01]  /*7510*/  FFMA R9, R27, R0, R9 ;  /* 0x000000001b097223 */ /* 0x000fe20000000009 */
[----:B------:R-:W-:Y:S01]  /*7520*/  LOP3.LUT R0, R37, 0xffff0000, RZ, 0xc0, !PT ;  /* 0xffff000025007812 */ /* 0x000fe200078ec0ff */
[C---:B------:R-:W-:Y:S01]  /*7530*/  FMUL R10, R24.reuse, R14 ;  /* 0x0000000e180a7220 */ /* 0x040fe20000400000 */
[----:B------:R-:W-:Y:S01]  /*7540*/  F2FP.BF16.F32.PACK_AB R35, R11, R6 ;  /* 0x000000060b23723e */ /* 0x000fe200000010ff */
[----:B------:R-:W-:Y:S01]  /*7550*/  FMUL R15, R24, R15 ;  /* 0x0000000f180f7220 */ /* 0x000fe20000400000 */
[----:B------:R-:W-:Y:S01]  /*7560*/  F2FP.BF16.F32.PACK_AB R8, R9, R8 ;  /* 0x000000080908723e */ /* 0x000fe200000010ff */
[C---:B------:R-:W-:Y:S01]  /*7570*/  FFMA R10, R27.reuse, R2, R10 ;  /* 0x000000021b0a7223 */ /* 0x040fe2000000000a */
[C---:B------:R-:W-:Y:S01]  /*7580*/  SHF.L.U32 R2, R38.reuse, 0x10, RZ ;  /* 0x0000001026027819 */ /* 0x040fe200000006ff */
[----:B------:R-:W-:Y:S01]  /*7590*/  FFMA R15, R27, R0, R15 ;  /* 0x000000001b0f7223 */ /* 0x000fe2000000000f */
[----:B------:R-:W-:Y:S01]  /*75a0*/  LOP3.LUT R0, R38, 0xffff0000, RZ, 0xc0, !PT ;  /* 0xffff000026007812 */ /* 0x000fe200078ec0ff */
[----:B------:R1:W-:Y:S01]  /*75b0*/  STSM.16.M88.4 [R62+0x1200], R32 ;  /* 0x001200203e007844 */ /* 0x0003e20000000200 */
[C---:B------:R-:W-:Y:S01]  /*75c0*/  FMUL R12, R24.reuse, R16 ;  /* 0x00000010180c7220 */ /* 0x040fe20000400000 */
[C---:B------:R-:W-:Y:S01]  /*75d0*/  FMUL R13, R24.reuse, R17 ;  /* 0x00000011180d7220 */ /* 0x040fe20000400000 */
[----:B------:R-:W-:Y:S01]  /*75e0*/  F2FP.BF16.F32.PACK_AB R9, R15, R10 ;  /* 0x0000000a0f09723e */ /* 0x000fe200000010ff */
[C---:B------:R-:W-:Y:S01]  /*75f0*/  FMUL R14, R24.reuse, R18 ;  /* 0x00000012180e7220 */ /* 0x040fe20000400000 */
[----:B------:R-:W-:Y:S01]  /*7600*/  FMUL R19, R24, R19 ;  /* 0x0000001318137220 */ /* 0x000fe20000400000 */
[C---:B------:R-:W-:Y:S01]  /*7610*/  FFMA R12, R27.reuse, R2, R12 ;  /* 0x000000021b0c7223 */ /* 0x040fe2000000000c */
[----:B------:R-:W-:Y:S01]  /*7620*/  MOV R2, UR46 ;  /* 0x0000002e00027c02 */ /* 0x000fe20008000f00 */
[C---:B------:R-:W-:Y:S01]  /*7630*/  FFMA R13, R27.reuse, R0, R13 ;  /* 0x000000001b0d7223 */ /* 0x040fe2000000000d */
[C---:B------:R-:W-:Y:S01]  /*7640*/  FFMA R14, R27.reuse, R3, R14 ;  /* 0x000000031b0e7223 */ /* 0x040fe2000000000e */
[----:B------:R-:W-:Y:S01]  /*7650*/  FFMA R19, R27, R4, R19 ;  /* 0x000000041b137223 */ /* 0x000fe20000000013 */
[----:B------:R-:W-:Y:S02]  /*7660*/  @P6 LEA R2, R2, UR44, 0x3 ;  /* 0x0000002c02026c11 */ /* 0x000fe4000f8e18ff */
[----:B------:R-:W-:Y:S02]  /*7670*/  F2FP.BF16.F32.PACK_AB R10, R13, R12 ;  /* 0x0000000c0d0a723e */ /* 0x000fe400000010ff */
[----:B------:R-:W-:Y:S02]  /*7680*/  F2FP.BF16.F32.PACK_AB R11, R19, R14 ;  /* 0x0000000e130b723e */ /* 0x000fe400000010ff */
[----:B------:R-:W-:Y:S02]  /*7690*/  MOV R0, UR52 ;  /* 0x0000003400007c02 */ /* 0x000fe40008000f00 */
[----:B------:R-:W-:Y:S01]  /*76a0*/  @P6 IADD3 R2, PT, PT, R2, 0x60, RZ ;  /* 0x0000006002026810 */ /* 0x000fe20007ffe0ff */
[----:B------:R1:W-:Y:S01]  /*76b0*/  STSM.16.M88.4 [R61+0x1200], R8 ;  /* 0x001200083d007844 */ /* 0x0003e20000000200 */
[----:B------:R-:W-:Y:S02]  /*76c0*/  @P6 SHF.L.U32 R3, R57, 0x1f, RZ ;  /* 0x0000001f39036819 */ /* 0x000fe400000006ff */
[----:B------:R-:W-:Y:S01]  /*76d0*/  @P6 PRMT R0, R0, 0x654, R2 ;  /* 0x0000065400006816 */ /* 0x000fe20000000002 */
[----:B------:R-:W-:Y:S01]  /*76e0*/  @!PT LDS RZ, [RZ] ;  /* 0x00000000fffff984 */ /* 0x000fe20000000800 */
[----:B------:R-:W-:Y:S01]  /*76f0*/  @!PT LDS RZ, [RZ] ;  /* 0x00000000fffff984 */ /* 0x000fe20000000800 */
[----:B------:R-:W-:Y:S01]  /*7700*/  @!PT LDS RZ, [RZ] ;  /* 0x00000000fffff984 */ /* 0x000fe20000000800 */
[----:B------:R-:W-:Y:S01]  /*7710*/  @!PT LDS RZ, [RZ] ;  /* 0x00000000fffff984 */ /* 0x000fe20000000800 */
[----:B------:R3:W-:Y:S06]  /*7720*/  MEMBAR.ALL.CTA ;  /* 0x0000000000007992 */ /* 0x0007ec0000008000 */
[----:B---3--:R-:W3:Y:S01]  /*7730*/  FENCE.VIEW.ASYNC.S ;  /* 0x00000000000073c6 */ /* 0x008ee20000000000 */
[----:B------:R-:W-:Y:S01]  /*7740*/  LEA R2, R63, UR44, 0x3 ;  /* 0x0000002c3f027c11 */ /* 0x000fe2000f8e18ff */
[----:B---3--:R-:W-:Y:S06]  /*7750*/  BAR.SYNC.DEFER_BLOCKING 0x1, 0x80 ;  /* 0x0042000000007b1d */ /* 0x008fec0000010000 */
[----:B------:R-:W-:Y:S05]  /*7760*/  @P0 BRA `(.L_x_119) ;  /* 0x0000000000280947 */ /* 0x000fea0003800000 */
[----:B------:R-:W3:Y:S01]  /*7770*/  LDCU.64 UR6, c[0x0][0x348] ;  /* 0x00006900ff0677ac */ /* 0x000ee20008000a00 */
[----:B------:R-:W-:Y:S02]  /*7780*/  UIADD3 UR9, UPT, UPT, UR49, 0x20, URZ ;  /* 0x0000002031097890 */ /* 0x000fe4000fffe0ff */
[----:B------:R-:W-:Y:S01]  /*7790*/  UIADD3 UR8, UPT, UPT, UR44, 0x1200, URZ ;  /* 0x000012002c087890 */ /* 0x000fe2000fffe0ff */
[----:B------:R-:W-:Y:S01]  /*77a0*/  UMOV UR10, UR50 ;  /* 0x00000032000a7c82 */ /* 0x000fe20008000000 */
[----:B------:R-:W-:Y:S01]  /*77b0*/  UMOV UR11, UR36 ;  /* 0x00000024000b7c82 */ /* 0x000fe20008000000 */
[----:B---3--:R-:W-:Y:S04]  /*77c0*/  UIADD3 UR4, UP0, UPT, UR6, 0x680, URZ ;  /* 0x0000068006047890 */ /* 0x008fe8000ff1e0ff */
[----:B------:R-:W-:Y:S09]  /*77d0*/  UIADD3.X UR5, UPT, UPT, URZ, UR7, URZ, UP0, !UPT ;  /* 0x00000007ff057290 */ /* 0x000ff200087fe4ff */
[----:B------:R3:W-:Y:S01]  /*77e0*/  UTMASTG.3D [UR8], [UR4] ;  /* 0x00000008040073b5 */ /* 0x0007e20008010000 */
[----:B------:R0:W-:Y:S01]  /*77f0*/  UTMACMDFLUSH ;  /* 0x00000000000079b7 */ /* 0x0001e20000000000 */
[----:B---3--:R-:W-:Y:S04]  /*7800*/  DEPBAR.LE SB0, 0x1 ;  /* 0x000080400000791a */ /* 0x008fe80000000000 */
.L_x_119:
[----:B------:R-:W-:Y:S05]  /*7810*/  BSYNC.RECONVERGENT B0 ;  /* 0x0000000000007941 */ /* 0x000fea0003800200 */
.L_x_118:
[----:B------:R-:W-:Y:S01]  /*7820*/  BAR.SYNC.DEFER_BLOCKING 0x1, 0x80 ;  /* 0x0042000000007b1d */ /* 0x000fe20000010000 */
[----:B------:R-:W-:Y:S04]  /*7830*/  UIADD3 UR4, UPT, UPT, UR46, 0x1, URZ ;  /* 0x000000012e047890 */ /* 0x000fe8000fffe0ff */
[----:B------:R-:W-:Y:S04]  /*7840*/  UISETP.NE.AND UP0, UPT, UR4, 0x4, UPT ;  /* 0x000000040400788c */ /* 0x000fe8000bf05270 */
[----:B------:R-:W-:Y:S01]  /*7850*/  USEL UR45, UR4, URZ, UP0 ;  /* 0x000000ff042d7287 */ /* 0x000fe20008000000 */
[----:B------:R3:W-:Y:S01]  /*7860*/  @P6 SYNCS.ARRIVE.TRANS64.RED.A1T0 RZ, [R0+URZ], RZ ;  /* 0x000000ff00ff69a7 */ /* 0x0007e200081004ff */
[----:B------:R-:W-:Y:S01]  /*7870*/  BSSY B1, `(.L_x_120) ;  /* 0x0000014000017945 */ /* 0x000fe20003800000 */
[----:B------:R-:W4:Y:S02]  /*7880*/  @P6 SYNCS.PHASECHK.TRANS64.TRYWAIT P0, [R2+URZ+0x40], R3 ;  /* 0x00004003020065a7 */ /* 0x000f2400080011ff */
[----:B----4-:R-:W-:Y:S01]  /*7890*/  @P6 SEL R65, RZ, 0x1, !P0 ;  /* 0x00000001ff416807 */ /* 0x010fe20004000000 */
[----:B---3--:R-:W-:Y:S06]  /*78a0*/  @!P6 BRA `(.L_x_121) ;  /* 0x000000000040e947 */ /* 0x008fec0003800000 */
[----:B------:R-:W-:Y:S01]  /*78b0*/  ISETP.NE.AND P1, PT, R66, RZ, PT ;  /* 0x000000ff4200720c */ /* 0x000fe20003f25270 */
[----:B------:R-:W-:Y:S01]  /*78c0*/  BSSY B0, `(.L_x_122) ;  /* 0x0000009000007945 */ /* 0x000fe20003800000 */
[----:B------:R-:W-:Y:S11]  /*78d0*/  ISETP.NE.AND P0, PT, R65, RZ, PT ;  /* 0x000000ff4100720c */ /* 0x000ff60003f05270 */
[----:B------:R-:W-:Y:S05]  /*78e0*/  @P1 IMAD R3, R63, 0x1000, R64 ;  /* 0x000010003f031824 */ /* 0x000fea00078e0240 */
[----:B------:R-:W-:Y:S05]  /*78f0*/  @P1 IADD3 R0, PT, PT, R3, UR44, RZ ;  /* 0x0000002c03001c10 */ /* 0x000fea000fffe0ff */
[----:B------:R-:W-:Y:S01]  /*7900*/  @P1 IMAD.IADD R0, R58, 0x1, R0 ;  /* 0x000000013a001824 */ /* 0x000fe200078e0200 */
[----:B------:R-:W-:Y:S06]  /*7910*/  @P0 BRA `(.L_x_123) ;  /* 0x00000000000c0947 */ /* 0x000fec0003800000 */
[----:B------:R-:W-:Y:S04]  /*7920*/  SHF.L.U32 R4, R57, 0x1f, RZ ;  /* 0x0000001f39047819 */ /* 0x000fe800000006ff */
[----:B------:R-:W3:Y:S02]  /*7930*/  SYNCS.PHASECHK.TRANS64.TRYWAIT P0, [R2+URZ+0x40], R4 ;  /* 0x00004004020075a7 */ /* 0x000ee400080011ff */
[----:B---3--:R-:W-:Y:S05]  /*7940*/  @!P0 BRA `(.L_x_124) ;  /* 0x0000001c00988947 */ /* 0x008fea0003800000 */
.L_x_123:
[----:B------:R-:W-:Y:S05]  /*7950*/  BSYNC B0 ;  /* 0x0000000000007941 */ /* 0x000fea0003800000 */
.L_x_122:
[----:B------:R-:W-:Y:S02]  /*7960*/  ISETP.NE.AND P0, PT, R66, RZ, PT ;  /* 0x000000ff4200720c */ /* 0x000fe40003f05270 */
[----:B------:R-:W-:Y:S11]  /*7970*/  IADD3 R63, PT, PT, R63, 0x1, RZ ;  /* 0x000000013f3f7810 */ /* 0x000ff60007ffe0ff */
[----:B------:R-:W-:Y:S05]  /*7980*/  @P0 WARPSYNC.ALL ;  /* 0x0000000000000948 */ /* 0x000fea0003800000 */
[----:B------:R4:W1:Y:S04]  /*7990*/  @P0 LDSM.16.M88.4 R28, [R3+UR44+0x200] ;  /* 0x0002002c031c083b */ /* 0x0008680008000200 */
[----:B------:R4:W1:Y:S02]  /*79a0*/  @P0 LDSM.16.M88.4 R36, [R0+0x200] ;  /* 0x000200000024083b */ /* 0x0008640000000200 */
.L_x_121:
[----:B------:R-:W-:Y:S05]  /*79b0*/  BSYNC B1 ;  /* 0x0000000000017941 */ /* 0x000fea0003800000 */
.L_x_120:
[----:B----4-:R-:W-:Y:S05]  /*79c0*/  VIADD R0, R25, 0x40 ;  /* 0x0000004019007836 */ /* 0x010fea0000000000 */
[----:B------:R-:W-:Y:S04]  /*79d0*/  SHF.R.U32.HI R0, RZ, 0x15, R0 ;  /* 0x00000015ff007819 */ /* 0x000fe80000011600 */
[----:B------:R-:W-:Y:S11]  /*79e0*/  LOP3.LUT P0, RZ, R0, 0x3, R50, 0x48, !PT ;  /* 0x0000000300ff7812 */ /* 0x000ff60007804832 */
[----:B------:R-:W-:Y:S02]  /*79f0*/  @!UPT UIADD3 URZ, UPT, UPT, URZ, URZ, URZ ;  /* 0x000000fffffff290 */ /* 0x000fe4000fffe0ff */
[----:B------:R-:W-:Y:S05]  /*7a00*/  @!P0 BRA `(.L_x_125) ;  /* 0x0000000000408947 */ /* 0x000fea0003800000 */
[----:B------:R-:W4:Y:S01]  /*7a10*/  LDCU.64 UR8, c[0x4][0x70] ;  /* 0x01000e00ff0877ac */ /* 0x000f220008000a00 */
[----:B------:R-:W-:Y:S01]  /*7a20*/  MOV R3, 0x0 ;  /* 0x0000000000037802 */ /* 0x000fe20000000f00 */
[----:B------:R-:W-:Y:S02]  /*7a30*/  HFMA2 R12, -RZ, RZ, 0, 5.9604644775390625e-08 ;  /* 0x00000001ff0c7431 */ /* 0x000fe400000001ff */
[----:B-1----:R-:W-:Y:S02]  /*7a40*/  IMAD.MOV.U32 R8, RZ, RZ, 0x192 ;  /* 0x00000192ff087424 */ /* 0x002fe400078e00ff */
[----:B------:R-:W-:Y:S01]  /*7a50*/  IMAD.MOV.U32 R13, RZ, RZ, RZ ;  /* 0x000000ffff0d7224 */ /* 0x000fe200078e00ff */
[----:B------:R-:W1:Y:S01]  /*7a60*/  LDCU.64 UR6, c[0x4][0x78] ;  /* 0x01000f00ff0677ac */ /* 0x000e620008000a00 */
[----:B---3--:R-:W3:Y:S01]  /*7a70*/  LDC.64 R2, c[0x4][R3] ;  /* 0x0100000003027b82 */ /* 0x008ee20000000a00 */
[----:B------:R-:W5:Y:S01]  /*7a80*/  LDCU.64 UR4, c[0x4][0x10] ;  /* 0x01000200ff0477ac */ /* 0x000f620008000a00 */
[----:B----4-:R-:W-:Y:S01]  /*7a90*/  MOV R5, UR9 ;  /* 0x0000000900057c02 */ /* 0x010fe20008000f00 */
[----:B------:R-:W-:Y:S01]  /*7aa0*/  IMAD.U32 R4, RZ, RZ, UR8 ;  /* 0x00000008ff047e24 */ /* 0x000fe2000f8e00ff */
[----:B-1----:R-:W-:Y:S01]  /*7ab0*/  MOV R7, UR7 ;  /* 0x0000000700077c02 */ /* 0x002fe20008000f00 */
[----:B------:R-:W-:Y:S01]  /*7ac0*/  IMAD.U32 R6, RZ, RZ, UR6 ;  /* 0x00000006ff067e24 */ /* 0x000fe2000f8e00ff */
[----:B-----5:R-:W-:Y:S01]  /*7ad0*/  MOV R11, UR5 ;  /* 0x00000005000b7c02 */ /* 0x020fe20008000f00 */
[----:B------:R-:W-:Y:S02]  /*7ae0*/  IMAD.U32 R10, RZ, RZ, UR4 ;  /* 0x00000004ff0a7e24 */ /* 0x000fe4000f8e00ff */
[----:B------:R-:W-:Y:S07]  /*7af0*/  LEPC R20, `(.L_x_125) ;  /* 0x000000001014794e */ /* 0x000fee0000000000 */
[----:B--23--:R-:W-:Y:S05]  /*7b00*/  CALL.ABS.NOINC R2 ;  /* 0x0000000002007343 */ /* 0x00cfea0003c00000 */
.L_x_125:
[----:B-1----:R-:W-:Y:S01]  /*7b10*/  SHF.L.U32 R3, R28, 0x10, RZ ;  /* 0x000000101c037819 */ /* 0x002fe200000006ff */
[----:B------:R-:W-:Y:S05]  /*7b20*/  WARPSYNC.ALL ;  /* 0x0000000000007948 */ /* 0x000fea0003800000 */
[----:B------:R-:W-:Y:S01]  /*7b30*/  R2UR UR4, R25 ;  /* 0x00000000190472ca */ /* 0x000fe200000e0000 */
[----:B------:R-:W-:Y:S01]  /*7b40*/  BSSY.RECONVERGENT B0, `(.L_x_126) ;  /* 0x0000056000007945 */ /* 0x000fe20003800200 */
[----:B------:R-:W-:Y:S02]  /*7b50*/  SHF.L.U32 R20, R30, 0x10, RZ ;  /* 0x000000101e147819 */ /* 0x000fe400000006ff */
[----:B------:R-:W-:Y:S02]  /*7b60*/  ISETP.NE.AND P6, PT, R60, RZ, PT ;  /* 0x000000ff3c00720c */ /* 0x000fe40003fc5270 */
[----:B------:R-:W-:Y:S07]  /*7b70*/  ISETP.NE.AND P0, PT, R59, RZ, PT ;  /* 0x000000ff3b00720c */ /* 0x000fee0003f05270 */
[----:B---3--:R-:W1:Y:S02]  /*7b80*/  LDTM.16dp256bit.x4 R4, tmem[UR4+0x40] ;  /* 0x00004004000479ee */ /* 0x008e640008120000 */
        /* <DEDUP_REMOVED lines=60> */
[----:B------:R-:W-:Y:S02]  /*7f50*/  LEA R3, R63, UR44, 0x3 ;  /* 0x0000002c3f037c11 */ /* 0x000fe4000f8e18ff */
[----:B------:R-:W-:Y:S01]  /*7f60*/  @P6 PRMT R0, R0, 0x654, R2 ;  /* 0x0000065400006816 */ /* 0x000fe20000000002 */
[----:B------:R-:W-:Y:S01]  /*7f70*/  @!PT LDS RZ, [RZ] ;  /* 0x00000000fffff984 */ /* 0x000fe20000000800 */
[----:B------:R-:W-:Y:S01]  /*7f80*/  @!PT LDS RZ, [RZ] ;  /* 0x00000000fffff984 */ /* 0x000fe20000000800 */
[----:B------:R-:W-:Y:S01]  /*7f90*/  @!PT LDS RZ, [RZ] ;  /* 0x00000000fffff984 */ /* 0x000fe20000000800 */
[----:B------:R-:W-:Y:S01]  /*7fa0*/  @!PT LDS RZ, [RZ] ;  /* 0x00000000fffff984 */ /* 0x000fe20000000800 */
[----:B------:R3:W-:Y:S06]  /*7fb0*/  MEMBAR.ALL.CTA ;  /* 0x0000000000007992 */ /* 0x0007ec0000008000 */
[----:B---3--:R-:W3:Y:S01]  /*7fc0*/  FENCE.VIEW.ASYNC.S ;  /* 0x00000000000073c6 */ /* 0x008ee20000000000 */
[----:B------:R-:W-:Y:S01]  /*7fd0*/  @P6 SHF.L.U32 R2, R57, 0x1f, RZ ;  /* 0x0000001f39026819 */ /* 0x000fe200000006ff */
        /* <DEDUP_REMOVED lines=12> */
.L_x_127:
[----:B------:R-:W-:Y:S05]  /*80a0*/  BSYNC.RECONVERGENT B0 ;  /* 0x0000000000007941 */ /* 0x000fea0003800200 */
.L_x_126:
        /* <DEDUP_REMOVED lines=19> */
.L_x_131:
[----:B------:R-:W-:Y:S05]  /*81e0*/  BSYNC B0 ;  /* 0x0000000000007941 */ /* 0x000fea0003800000 */
.L_x_130:
[----:B------:R-:W-:Y:S11]  /*81f0*/  ISETP.NE.AND P0, PT, R66, RZ, PT ;  /* 0x000000ff4200720c */ /* 0x000ff60003f05270 */
[----:B------:R-:W-:Y:S02]  /*8200*/  @!UPT UIADD3 URZ, UPT, UPT, URZ, URZ, URZ ;  /* 0x000000fffffff290 */ /* 0x000fe4000fffe0ff */
[----:B------:R-:W-:Y:S05]  /*8210*/  @P0 WARPSYNC.ALL ;  /* 0x0000000000000948 */ /* 0x000fea0003800000 */
[----:B------:R4:W1:Y:S04]  /*8220*/  @P0 LDSM.16.M88.4 R28, [R63+UR44+0x200] ;  /* 0x0002002c3f1c083b */ /* 0x0008680008000200 */
[----:B------:R4:W1:Y:S02]  /*8230*/  @P0 LDSM.16.M88.4 R36, [R2+0x200] ;  /* 0x000200000224083b */ /* 0x0008640000000200 */
.L_x_129:
[----:B------:R-:W-:Y:S05]  /*8240*/  BSYNC B1 ;  /* 0x0000000000017941 */ /* 0x000fea0003800000 */
.L_x_128:
[----:B---3--:R-:W-:Y:S05]  /*8250*/  VIADD R0, R25, 0x60 ;  /* 0x0000006019007836 */ /* 0x008fea0000000000 */
[----:B------:R-:W-:Y:S04]  /*8260*/  SHF.R.U32.HI R0, RZ, 0x15, R0 ;  /* 0x00000015ff007819 */ /* 0x000fe80000011600 */
[----:B------:R-:W-:Y:S11]  /*8270*/  LOP3.LUT P0, RZ, R0, 0x3, R50, 0x48, !PT ;  /* 0x0000000300ff7812 */ /* 0x000ff60007804832 */
[----:B------:R-:W-:Y:S02]  /*8280*/  @!UPT UIADD3 URZ, UPT, UPT, URZ, URZ, URZ ;  /* 0x000000fffffff290 */ /* 0x000fe4000fffe0ff */
[----:B------:R-:W-:Y:S05]  /*8290*/  @!P0 BRA `(.L_x_133) ;  /* 0x0000000000408947 */ /* 0x000fea0003800000 */
[----:B------:R-:W3:Y:S01]  /*82a0*/  LDCU.64 UR8, c[0x4][0x70] ;  /* 0x01000e00ff0877ac */ /* 0x000ee20008000a00 */
[----:B------:R-:W-:Y:S01]  /*82b0*/  MOV R3, 0x0 ;  /* 0x0000000000037802 */ /* 0x000fe20000000f00 */
[----:B------:R-:W-:Y:S02]  /*82c0*/  HFMA2 R12, -RZ, RZ, 0, 5.9604644775390625e-08 ;  /* 0x00000001ff0c7431 */ /* 0x000fe400000001ff */
[----:B-1----:R-:W-:Y:S02]  /*82d0*/  IMAD.MOV.U32 R8, RZ, RZ, 0x192 ;  /* 0x00000192ff087424 */ /* 0x002fe400078e00ff */
[----:B------:R-:W-:Y:S01]  /*82e0*/  IMAD.MOV.U32 R13, RZ, RZ, RZ ;  /* 0x000000ffff0d7224 */ /* 0x000fe200078e00ff */
[----:B------:R-:W1:Y:S01]  /*82f0*/  LDCU.64 UR6, c[0x4][0x78] ;  /* 0x01000f00ff0677ac */ /* 0x000e620008000a00 */
[----:B----4-:R-:W4:Y:S01]  /*8300*/  LDC.64 R2, c[0x4][R3] ;  /* 0x0100000003027b82 */ /* 0x010f220000000a00 */
        /* <DEDUP_REMOVED lines=9> */
.L_x_133:
[----:B------:R-:W-:Y:S01]  /*83a0*/  ISETP.NE.AND P0, PT, R59, RZ, PT ;  /* 0x000000ff3b00720c */ /* 0x000fe20003f05270 */
[----:B------:R-:W-:Y:S05]  /*83b0*/  WARPSYNC.ALL ;  /* 0x0000000000007948 */ /* 0x000fea0003800000 */
[----:B------:R-:W-:Y:S01]  /*83c0*/  R2UR UR4, R25 ;  /* 0x00000000190472ca */ /* 0x000fe200000e0000 */
[----:B------:R-:W-:Y:S01]  /*83d0*/  BSSY.RECONVERGENT B0, `(.L_x_134) ;  /* 0x0000053000007945 */ /* 0x000fe20003800200 */
[C---:B-1----:R-:W-:Y:S02]  /*83e0*/  SHF.L.U32 R0, R28.reuse, 0x10, RZ ;  /* 0x000000101c007819 */ /* 0x042fe400000006ff */
[----:B----4-:R-:W-:Y:S02]  /*83f0*/  LOP3.LUT R2, R28, 0xffff0000, RZ, 0xc0, !PT ;  /* 0xffff00001c027812 */ /* 0x010fe400078ec0ff */
[C---:B------:R-:W-:Y:S02]  /*8400*/  SHF.L.U32 R3, R29.reuse, 0x10, RZ ;  /* 0x000000101d037819 */ /* 0x040fe400000006ff */
[----:B------:R-:W-:Y:S02]  /*8410*/  LOP3.LUT R20, R29, 0xffff0000, RZ, 0xc0, !PT ;  /* 0xffff00001d147812 */ /* 0x000fe400078ec0ff */
[C---:B------:R-:W-:Y:S02]  /*8420*/  SHF.L.U32 R21, R30.reuse, 0x10, RZ ;  /* 0x000000101e157819 */ /* 0x040fe400000006ff */
[----:B------:R-:W-:Y:S01]  /*8430*/  LOP3.LUT R25, R30, 0xffff0000, RZ, 0xc0, !PT ;  /* 0xffff00001e197812 */ /* 0x000fe200078ec0ff */
[----:B------:R-:W1:Y:S01]  /*8440*/  LDTM.16dp256bit.x4 R4, tmem[UR4+0x60] ;  /* 0x00006004000479ee */ /* 0x000e620008120000 */
[----:B------:R-:W-:Y:S01]  /*8450*/  R2UR UR4, R26 ;  /* 0x000000001a0472ca */ /* 0x000fe200000e0000 */
[----:B------:R-:W-:Y:S01]  /*8460*/  NOP ;  /* 0x0000000000007918 */ /* 0x000fe20000000000 */
[C---:B------:R-:W-:Y:S02]  /*8470*/  SHF.L.U32 R26, R31.reuse, 0x10, RZ ;  /* 0x000000101f1a7819 */ /* 0x040fe400000006ff */
[----:B------:R-:W-:Y:S02]  /*8480*/  LOP3.LUT R28, R31, 0xffff0000, RZ, 0xc0, !PT ;  /* 0xffff00001f1c7812 */ /* 0x000fe400078ec0ff */
[C---:B------:R-:W-:Y:S02]  /*8490*/  SHF.L.U32 R29, R36.reuse, 0x10, RZ ;  /* 0x00000010241d7819 */ /* 0x040fe400000006ff */
[----:B------:R-:W-:Y:S02]  /*84a0*/  LOP3.LUT R30, R36, 0xffff0000, RZ, 0xc0, !PT ;  /* 0xffff0000241e7812 */ /* 0x000fe400078ec0ff */
[C---:B------:R-:W-:Y:S02]  /*84b0*/  SHF.L.U32 R31, R37.reuse, 0x10, RZ ;  /* 0x00000010251f7819 */ /* 0x040fe400000006ff */
[----:B------:R-:W-:Y:S01]  /*84c0*/  LOP3.LUT R32, R37, 0xffff0000, RZ, 0xc0, !PT ;  /* 0xffff000025207812 */ /* 0x000fe200078ec0ff */
[----:B------:R-:W-:Y:S01]  /*84d0*/  UIADD3 UR4, UPT, UPT, UR4, 0xd0, URZ ;  /* 0x000000d004047890 */ /* 0x000fe2000fffe0ff */
[C---:B------:R-:W-:Y:S02]  /*84e0*/  SHF.L.U32 R33, R38.reuse, 0x10, RZ ;  /* 0x0000001026217819 */ /* 0x040fe400000006ff */
[----:B------:R-:W-:Y:S01]  /*84f0*/  LOP3.LUT R34, R38, 0xffff0000, RZ, 0xc0, !PT ;  /* 0xffff000026227812 */ /* 0x000fe200078ec0ff */
[----:B------:R-:W-:Y:S01]  /*8500*/  UPRMT UR4, UR52, 0x654, UR4 ;  /* 0x0000065434047896 */ /* 0x000fe20008000004 */
[C---:B------:R-:W-:Y:S02]  /*8510*/  SHF.L.U32 R35, R39.reuse, 0x10, RZ ;  /* 0x0000001027237819 */ /* 0x040fe400000006ff */
[----:B------:R-:W-:Y:S01]  /*8520*/  LOP3.LUT R36, R39, 0xffff0000, RZ, 0xc0, !PT ;  /* 0xffff000027247812 */ /* 0x000fe200078ec0ff */
[C---:B-1----:R-:W-:Y:S01]  /*8530*/  FMUL R4, R24.reuse, R4 ;  /* 0x0000000418047220 */ /* 0x042fe20000400000 */
[C---:B------:R-:W-:Y:S01]  /*8540*/  FMUL R5, R24.reuse, R5 ;  /* 0x0000000518057220 */ /* 0x040fe20000400000 */
[C---:B------:R-:W-:Y:S03]  /*8550*/  FMUL R6, R24.reuse, R6 ;  /* 0x0000000618067220 */ /* 0x040fe60000400000 */
[----:B------:R-:W-:Y:S01]  /*8560*/  SYNCS.ARRIVE.TRANS64.RED.A1T0 RZ, [UR4], RZ ;  /* 0x000000ffffff79a7 */ /* 0x000fe20008100404 */
[C---:B------:R-:W-:Y:S01]  /*8570*/  FFMA R4, R27.reuse, R0, R4 ;  /* 0x000000001b047223 */ /* 0x040fe20000000004 */
[C---:B------:R-:W-:Y:S01]  /*8580*/  FFMA R5, R27.reuse, R2, R5 ;  /* 0x000000021b057223 */ /* 0x040fe20000000005 */
[----:B------:R-:W-:Y:S01]  /*8590*/  FFMA R6, R27, R3, R6 ;  /* 0x000000031b067223 */ /* 0x000fe20000000006 */
[C---:B------:R-:W-:Y:S01]  /*85a0*/  FMUL R7, R24.reuse, R7 ;  /* 0x0000000718077220 */ /* 0x040fe20000400000 */
[C---:B------:R-:W-:Y:S01]  /*85b0*/  FMUL R8, R24.reuse, R8 ;  /* 0x0000000818087220 */ /* 0x040fe20000400000 */
[C---:B------:R-:W-:Y:S01]  /*85c0*/  FMUL R9, R24.reuse, R9 ;  /* 0x0000000918097220 */ /* 0x040fe20000400000 */
[----:B------:R-:W-:Y:S01]  /*85d0*/  F2FP.BF16.F32.PACK_AB R4, R5, R4 ;  /* 0x000000040504723e */ /* 0x000fe200000010ff */
[C---:B------:R-:W-:Y:S01]  /*85e0*/  FFMA R7, R27.reuse, R20, R7 ;  /* 0x000000141b077223 */ /* 0x040fe20000000007 */
[C---:B------:R-:W-:Y:S01]  /*85f0*/  FFMA R8, R27.reuse, R21, R8 ;  /* 0x000000151b087223 */ /* 0x040fe20000000008 */
[C---:B------:R-:W-:Y:S01]  /*8600*/  FFMA R9, R27.reuse, R25, R9 ;  /* 0x000000191b097223 */ /* 0x040fe20000000009 */
[C---:B------:R-:W-:Y:S01]  /*8610*/  FMUL R0, R24.reuse, R10 ;  /* 0x0000000a18007220 */ /* 0x040fe20000400000 */
[C---:B------:R-:W-:Y:S01]  /*8620*/  FMUL R2, R24.reuse, R11 ;  /* 0x0000000b18027220 */ /* 0x040fe20000400000 */
[C---:B------:R-:W-:Y:S01]  /*8630*/  FMUL R3, R24.reuse, R12 ;  /* 0x0000000c18037220 */ /* 0x040fe20000400000 */
[C---:B------:R-:W-:Y:S01]  /*8640*/  FMUL R10, R24.reuse, R13 ;  /* 0x0000000d180a7220 */ /* 0x040fe20000400000 */
[C---:B------:R-:W-:Y:S01]  /*8650*/  FFMA R0, R27.reuse, R26, R0 ;  /* 0x0000001a1b007223 */ /* 0x040fe20000000000 */
[C---:B------:R-:W-:Y:S01]  /*8660*/  FMUL R11, R24.reuse, R14 ;  /* 0x0000000e180b7220 */ /* 0x040fe20000400000 */
[C---:B------:R-:W-:Y:S01]  /*8670*/  FFMA R2, R27.reuse, R28, R2 ;  /* 0x0000001c1b027223 */ /* 0x040fe20000000002 */
[C---:B------:R-:W-:Y:S01]  /*8680*/  FMUL R15, R24.reuse, R15 ;  /* 0x0000000f180f7220 */ /* 0x040fe20000400000 */
[C---:B------:R-:W-:Y:S01]  /*8690*/  FMUL R12, R24.reuse, R16 ;  /* 0x00000010180c7220 */ /* 0x040fe20000400000 */
[C---:B------:R-:W-:Y:S01]  /*86a0*/  FFMA R3, R27.reuse, R29, R3 ;  /* 0x0000001d1b037223 */ /* 0x040fe20000000003 */
[C---:B------:R-:W-:Y:S01]  /*86b0*/  FMUL R13, R24.reuse, R17 ;  /* 0x00000011180d7220 */ /* 0x040fe20000400000 */
[C---:B------:R-:W-:Y:S01]  /*86c0*/  FFMA R10, R27.reuse, R30, R10 ;  /* 0x0000001e1b0a7223 */ /* 0x040fe2000000000a */
[C---:B------:R-:W-:Y:S01]  /*86d0*/  FMUL R14, R24.reuse, R18 ;  /* 0x00000012180e7220 */ /* 0x040fe20000400000 */
[C---:B------:R-:W-:Y:S01]  /*86e0*/  FFMA R11, R27.reuse, R31, R11 ;  /* 0x0000001f1b0b7223 */ /* 0x040fe2000000000b */
[C---:B------:R-:W-:Y:S01]  /*86f0*/  FFMA R15, R27.reuse, R32, R15 ;  /* 0x000000201b0f7223 */ /* 0x040fe2000000000f */
[----:B------:R-:W-:Y:S01]  /*8700*/  FMUL R19, R24, R19 ;  /* 0x0000001318137220 */ /* 0x000fe20000400000 */
[C---:B------:R-:W-:Y:S01]  /*8710*/  FFMA R12, R27.reuse, R33, R12 ;  /* 0x000000211b0c7223 */ /* 0x040fe2000000000c */
[C---:B------:R-:W-:Y:S01]  /*8720*/  FFMA R13, R27.reuse, R34, R13 ;  /* 0x000000221b0d7223 */ /* 0x040fe2000000000d */
[----:B------:R-:W-:Y:S01]  /*8730*/  FFMA R14, R27, R35, R14 ;  /* 0x000000231b0e7223 */ /* 0x000fe2000000000e */
[----:B------:R-:W-:Y:S01]  /*8740*/  F2FP.BF16.F32.PACK_AB R5, R7, R6 ;  /* 0x000000060705723e */ /* 0x000fe200000010ff */
[----:B------:R-:W-:Y:S01]  /*8750*/  FFMA R19, R27, R36, R19 ;  /* 0x000000241b137223 */ /* 0x000fe20000000013 */
[----:B------:R-:W-:Y:S02]  /*8760*/  F2FP.BF16.F32.PACK_AB R6, R9, R8 ;  /* 0x000000080906723e */ /* 0x000fe400000010ff */
        /* <DEDUP_REMOVED lines=25> */
.L_x_135:
[----:B------:R-:W-:Y:S05]  /*8900*/  BSYNC.RECONVERGENT B0 ;  /* 0x0000000000007941 */ /* 0x000fea0003800200 */
.L_x_134:
[----:B------:R-:W-:Y:S01]  /*8910*/  BAR.SYNC.DEFER_BLOCKING 0x1, 0x80 ;  /* 0x0042000000007b1d */ /* 0x000fe20000010000 */
[----:B------:R-:W-:Y:S01]  /*8920*/  UISETP.NE.AND UP0, UPT, UR47, -0x4, UPT ;  /* 0xfffffffc2f00788c */ /* 0x000fe2000bf05270 */
[----:B------:R-:W-:Y:S08]  /*8930*/  IADD3 R22, PT, PT, R22, 0x1, RZ ;  /* 0x0000000116167810 */ /* 0x000ff00007ffe0ff */
[----:B------:R-:W-:Y:S05]  /*8940*/  BRA.U !UP0, `(.L_x_136) ;  /* 0x0000000108287547 */ /* 0x000fea000b800000 */
[----:B------:R-:W-:Y:S01]  /*8950*/  ISETP.NE.AND P0, PT, R60, RZ, PT ;  /* 0x000000ff3c00720c */ /* 0x000fe20003f05270 */
[----:B------:R-:W-:Y:S01]  /*8960*/  IMAD.U32 R2, RZ, RZ, UR46 ;  /* 0x0000002eff027e24 */ /* 0x000fe2000f8e00ff */
[----:B------:R-:W-:Y:S01]  /*8970*/  UIADD3 UR4, UPT, UPT, UR46, 0x1, URZ ;  /* 0x000000012e047890 */ /* 0x000fe2000fffe0ff */
[----:B------:R-:W-:Y:S03]  /*8980*/  IMAD.U32 R0, RZ, RZ, UR52 ;  /* 0x00000034ff007e24 */ /* 0x000fe6000f8e00ff */
[----:B------:R-:W-:Y:S04]  /*8990*/  UISETP.NE.AND UP0, UPT, UR4, 0x4, UPT ;  /* 0x000000040400788c */ /* 0x000fe8000bf05270 */
[----:B------:R-:W-:Y:S03]  /*89a0*/  USEL UR46, UR4, URZ, UP0 ;  /* 0x000000ff042e7287 */ /* 0x000fe60008000000 */
[----:B------:R-:W-:Y:S05]  /*89b0*/  @P0 LEA R2, R2, UR44, 0x3 ;  /* 0x0000002c02020c11 */ /* 0x000fea000f8e18ff */
[----:B------:R-:W-:Y:S05]  /*89c0*/  @P0 VIADD R2, R2, 0x60 ;  /* 0x0000006002020836 */ /* 0x000fea0000000000 */
[----:B------:R-:W-:Y:S04]  /*89d0*/  @P0 PRMT R0, R0, 0x654, R2 ;  /* 0x0000065400000816 */ /* 0x000fe80000000002 */
[----:B------:R3:W-:Y:S03]  /*89e0*/  @P0 SYNCS.ARRIVE.TRANS64.RED.A1T0 RZ, [R0+URZ], RZ ;  /* 0x000000ff00ff09a7 */ /* 0x0007e600081004ff */
.L_x_136:
[----:B------:R-:W-:Y:S01]  /*89f0*/  R2UR UR4, R51 ;  /* 0x00000000330472ca */ /* 0x000fe200000e0000 */
[----:B------:R-:W-:Y:S01]  /*8a00*/  UISETP.NE.AND UP0, UPT, UR62, URZ, UPT ;  /* 0x000000ff3e00728c */ /* 0x000fe2000bf05270 */
[----:B------:R-:W-:Y:S01]  /*8a10*/  ISETP.NE.AND P0, PT, R54, 0x2, PT ;  /* 0x000000023600780c */ /* 0x000fe20003f05270 */
[----:B------:R-:W-:Y:S01]  /*8a20*/  UIADD3 UR16, UPT, UPT, UR38, UR63, URZ ;  /* 0x0000003f26107290 */ /* 0x000fe2000fffe0ff */
[----:B------:R-:W-:Y:S01]  /*8a30*/  ISETP.NE.AND P1, PT, R22, 0x4, PT ;  /* 0x000000041600780c */ /* 0x000fe20003f25270 */
[----:B------:R-:W-:Y:S01]  /*8a40*/  UIADD3 UR47, UPT, UPT, UR47, 0x4, URZ ;  /* 0x000000042f2f7890 */ /* 0x000fe2000fffe0ff */
[----:B------:R-:W-:Y:S01]  /*8a50*/  SEL R2, RZ, 0x1, P0 ;  /* 0x00000001ff027807 */ /* 0x000fe20000000000 */
[----:B------:R-:W-:Y:S01]  /*8a60*/  UMOV UR36, UR61 ;  /* 0x0000003d00247c82 */ /* 0x000fe20008000000 */
[----:B---3--:R-:W-:Y:S02]  /*8a70*/  SEL R0, RZ, 0x1, P1 ;  /* 0x00000001ff007807 */ /* 0x008fe40000800000 */
[----:B------:R-:W-:Y:S02]  /*8a80*/  LOP3.LUT R55, R55, R2, RZ, 0x3c, !PT ;  /* 0x0000000237377212 */ /* 0x000fe400078e3cff */
[----:B------:R-:W-:Y:S01]  /*8a90*/  LOP3.LUT R56, R56, R0, RZ, 0x3c, !PT ;  /* 0x0000000038387212 */ /* 0x000fe200078e3cff */
[----:B------:R-:W-:Y:S01]  /*8aa0*/  UIADD3 UR20, UPT, UPT, UR37, UR4, URZ ;  /* 0x0000000425147290 */ /* 0x000fe2000fffe0ff */
[----:B------:R-:W-:Y:S02]  /*8ab0*/  SEL R54, R54, RZ, P0 ;  /* 0x000000ff36367207 */ /* 0x000fe40000000000 */
[----:B------:R-:W-:Y:S01]  /*8ac0*/  SEL R22, R22, RZ, P1 ;  /* 0x000000ff16167207 */ /* 0x000fe20000800000 */
[----:B------:R-:W-:Y:S08]  /*8ad0*/  BRA.U UP0, `(.L_x_137) ;  /* 0xffffffcd00c07547 */ /* 0x000ff0000b83ffff */
[----:B------:R-:W3:Y:S01]  /*8ae0*/  LDCU.64 UR4, c[0x0][0x888] ;  /* 0x00011100ff0477ac */ /* 0x000ee20008000a00 */
[----:B------:R-:W4:Y:S01]  /*8af0*/  LDCU.64 UR6, c[0x0][0x890] ;  /* 0x00011200ff0677ac */ /* 0x000f220008000a00 */
[----:B---3--:R-:W-:Y:S02]  /*8b00*/  ISETP.NE.U32.AND P2, PT, RZ, UR4, PT ;  /* 0x00000004ff007c0c */ /* 0x008fe4000bf45070 */
[----:B----4-:R-:W-:Y:S02]  /*8b10*/  ISETP.NE.U32.AND P1, PT, RZ, UR6, PT ;  /* 0x00000006ff007c0c */ /* 0x010fe4000bf25070 */
[----:B------:R-:W-:Y:S02]  /*8b20*/  ISETP.NE.AND.EX P2, PT, RZ, UR5, PT, P2 ;  /* 0x00000005ff007c0c */ /* 0x000fe4000bf45320 */
[----:B------:R-:W-:-:S13]  /*8b30*/  ISETP.NE.AND.EX P0, PT, RZ, UR7, PT, P1 ;  /* 0x00000007ff007c0c */ /* 0x000fda000bf05310 */
[----:B------:R-:W-:Y:S05]  /*8b40*/  @P2 BRA P0, `(.L_x_138) ;  /* 0x00000000003c2947 */ /* 0x000fea0000000000 */
[----:B------:R-:W-:-:S13]  /*8b50*/  ISETP.NE.AND.EX P1, PT, RZ, UR7, PT, P1 ;  /* 0x00000007ff007c0c */ /* 0x000fda000bf25310 */
[----:B------:R-:W-:Y:S05]  /*8b60*/  @P1 BRA `(.L_x_139) ;  /* 0x00000000000c1947 */ /* 0x000fea0003800000 */
[----:B------:R-:W-:-:S13]  /*8b70*/  FSETP.NEU.AND P0, PT, R27, RZ, PT ;  /* 0x000000ff1b00720b */ /* 0x000fda0003f0d000 */
[----:B------:R-:W-:Y:S05]  /*8b80*/  @!P0 EXIT ;  /* 0x000000000000894d */ /* 0x000fea0003800000 */
[----:B------:R-:W-:Y:S05]  /*8b90*/  BRA `(.L_x_138) ;  /* 0x0000000000287947 */ /* 0x000fea0003800000 */
.L_x_139:
[----:B------:R-:W-:Y:S01]  /*8ba0*/  ISETP.NE.AND P0, PT, R53, RZ, PT ;  /* 0x000000ff3500720c */ /* 0x000fe20003f05270 */
[----:B------:R-:W-:-:S12]  /*8bb0*/  BSSY.RECONVERGENT B0, `(.L_x_138) ;  /* 0x0000008000007945 */ /* 0x000fd80003800200 */
[----:B------:R-:W-:Y:S05]  /*8bc0*/  @P0 BRA `(.L_x_140) ;  /* 0x0000000000100947 */ /* 0x000fea0003800000 */
[----:B------:R-:W-:-:S04]  /*8bd0*/  ISETP.NE.U32.AND P0, PT, RZ, UR4, PT ;  /* 0x00000004ff007c0c */ /* 0x000fc8000bf05070 */
[----:B------:R-:W-:-:S13]  /*8be0*/  ISETP.NE.AND.EX P0, PT, RZ, UR5, PT, P0 ;  /* 0x00000005ff007c0c */ /* 0x000fda000bf05300 */
[----:B------:R-:W-:Y:S05]  /*8bf0*/  @!P0 EXIT ;  /* 0x000000000000894d */ /* 0x000fea0003800000 */
[----:B------:R-:W-:Y:S05]  /*8c00*/  BRA `(.L_x_141) ;  /* 0x0000000000087947 */ /* 0x000fea0003800000 */
.L_x_140:
[----:B------:R-:W-:-:S13]  /*8c10*/  FSETP.NEU.AND P0, PT, R27, RZ, PT ;  /* 0x000000ff1b00720b */ /* 0x000fda0003f0d000 */
[----:B------:R-:W-:Y:S05]  /*8c20*/  @!P0 EXIT ;  /* 0x000000000000894d */ /* 0x000fea0003800000 */
.L_x_141:
[----:B------:R-:W-:Y:S05]  /*8c30*/  BSYNC.RECONVERGENT B0 ;  /* 0x0000000000007941 */ /* 0x000fea0003800200 */
.L_x_138:
[----:B------:R-:W-:Y:S01]  /*8c40*/  ULEA UR6, UR46, UR44, 0x3 ;  /* 0x0000002c2e067291 */ /* 0x000fe2000f8e18ff */
[----:B------:R-:W-:-:S04]  /*8c50*/  DEPBAR.LE SB0, 0x0 ;  /* 0x000080000000791a */ /* 0x000fc80000000000 */
[----:B------:R-:W-:-:S04]  /*8c60*/  UIADD3 UR6, UPT, UPT, UR6, 0x60, URZ ;  /* 0x0000006006067890 */ /* 0x000fc8000fffe0ff */
[----:B------:R-:W-:-:S09]  /*8c70*/  UPRMT UR6, UR52, 0x654, UR6 ;  /* 0x0000065434067896 */ /* 0x000fd20008000006 */
[----:B------:R-:W-:Y:S01]  /*8c80*/  SYNCS.ARRIVE.TRANS64.RED.A1T0 RZ, [UR6], RZ ;  /* 0x000000ffffff79a7 */ /* 0x000fe20008100406 */
[----:B------:R-:W-:Y:S05]  /*8c90*/  EXIT ;  /* 0x000000000000794d */ /* 0x000fea0003800000 */
.L_x_24:
[----:B--2---:R2:W3:Y:S02]  /*8ca0*/  SYNCS.PHASECHK.TRANS64.TRYWAIT P0, [R0+URZ+0x100], R2 ;  /* 0x00010002000075a7 */ /* 0x0044e400080011ff */
[----:B---3--:R-:W-:Y:S05]  /*8cb0*/  @!P0 NANOSLEEP.SYNCS 0x989680 ;  /* 0x009896800000895d */ /* 0x008fea0003900000 */
[----:B------:R-:W3:Y:S02]  /*8cc0*/  @!P0 SYNCS.PHASECHK.TRANS64 P0, [R0+URZ+0x100], R2 ;  /* 0x00010002000085a7 */ /* 0x000ee400080010ff */
[----:B---3--:R-:W-:Y:S05]  /*8cd0*/  @!P0 BRA `(.L_x_24) ;  /* 0xfffffffc00f08947 */ /* 0x008fea000383ffff */
[----:B------:R-:W-:Y:S05]  /*8ce0*/  BRA `(.L_x_142) ;  /* 0xffffff8c00d07947 */ /* 0x000fea000383ffff */
.L_x_27:
[----:B-1----:R-:W-:-:S07]  /*8cf0*/  MOV R0, UR33 ;  /* 0x0000002100007c02 */ /* 0x002fce0008000f00 */
.L_x_143:
[----:B-1----:R1:W2:Y:S02]  /*8d00*/  SYNCS.PHASECHK.TRANS64.TRYWAIT P0, [R0+URZ+0x20], R3 ;  /* 0x00002003000075a7 */ /* 0x0022a400080011ff */
[----:B--2---:R-:W-:Y:S05]  /*8d10*/  @!P0 NANOSLEEP.SYNCS 0x989680 ;  /* 0x009896800000895d */ /* 0x004fea0003900000 */
[----:B------:R-:W2:Y:S02]  /*8d20*/  @!P0 SYNCS.PHASECHK.TRANS64 P0, [R0+URZ+0x20], R3 ;  /* 0x00002003000085a7 */ /* 0x000ea400080010ff */
[----:B--2---:R-:W-:Y:S05]  /*8d30*/  @!P0 BRA `(.L_x_143) ;  /* 0xfffffffc00f08947 */ /* 0x004fea000383ffff */
[----:B------:R-:W-:Y:S05]  /*8d40*/  BRA `(.L_x_26) ;  /* 0xffffff90001c7947 */ /* 0x000fea000383ffff */
.L_x_36:
[----:B-1----:R-:W-:-:S07]  /*8d50*/  MOV R0, UR33 ;  /* 0x0000002100007c02 */ /* 0x002fce0008000f00 */
.L_x_144:
[----:B-1----:R1:W2:Y:S02]  /*8d60*/  SYNCS.PHASECHK.TRANS64.TRYWAIT P0, [R0+URZ+0x20], R3 ;  /* 0x00002003000075a7 */ /* 0x0022a400080011ff */
[----:B--2---:R-:W-:Y:S05]  /*8d70*/  @!P0 NANOSLEEP.SYNCS 0x989680 ;  /* 0x009896800000895d */ /* 0x004fea0003900000 */
[----:B------:R-:W2:Y:S02]  /*8d80*/  @!P0 SYNCS.PHASECHK.TRANS64 P0, [R0+URZ+0x20], R3 ;  /* 0x00002003000085a7 */ /* 0x000ea400080010ff */
[----:B--2---:R-:W-:Y:S05]  /*8d90*/  @!P0 BRA `(.L_x_144) ;  /* 0xfffffffc00f08947 */ /* 0x004fea000383ffff */
[----:B------:R-:W-:Y:S05]  /*8da0*/  BRA `(.L_x_35) ;  /* 0xffffff9400287947 */ /* 0x000fea000383ffff */
.L_x_43:
[----:B-1----:R1:W4:Y:S02]  /*8db0*/  SYNCS.PHASECHK.TRANS64.TRYWAIT P0, [R3+URZ+0x90], R0 ;  /* 0x00009000030075a7 */ /* 0x00232400080011ff */
[----:B----4-:R-:W-:Y:S05]  /*8dc0*/  @!P0 NANOSLEEP.SYNCS 0x989680 ;  /* 0x009896800000895d */ /* 0x010fea0003900000 */
[----:B------:R-:W4:Y:S02]  /*8dd0*/  @!P0 SYNCS.PHASECHK.TRANS64 P0, [R3+URZ+0x90], R0 ;  /* 0x00009000030085a7 */ /* 0x000f2400080010ff */
[----:B----4-:R-:W-:Y:S05]  /*8de0*/  @!P0 BRA `(.L_x_43) ;  /* 0xfffffffc00f08947 */ /* 0x010fea000383ffff */
[----:B------:R-:W-:Y:S05]  /*8df0*/  BRA `(.L_x_145) ;  /* 0xffffff9800147947 */ /* 0x000fea000383ffff */
.L_x_47:
[----:B------:R-:W-:-:S07]  /*8e00*/  MOV R0, UR4 ;  /* 0x0000000400007c02 */ /* 0x000fce0008000f00 */
.L_x_146:
[----:B-1----:R1:W2:Y:S02]  /*8e10*/  SYNCS.PHASECHK.TRANS64.TRYWAIT P0, [R0+URZ], R2 ;  /* 0x00000002000075a7 */ /* 0x0022a400080011ff */
[----:B--2---:R-:W-:Y:S05]  /*8e20*/  @!P0 NANOSLEEP.SYNCS 0x989680 ;  /* 0x009896800000895d */ /* 0x004fea0003900000 */
[----:B------:R-:W2:Y:S02]  /*8e30*/  @!P0 SYNCS.PHASECHK.TRANS64 P0, [R0+URZ], R2 ;  /* 0x00000002000085a7 */ /* 0x000ea400080010ff */
[----:B--2---:R-:W-:Y:S05]  /*8e40*/  @!P0 BRA `(.L_x_146) ;  /* 0xfffffffc00f08947 */ /* 0x004fea000383ffff */
[----:B------:R-:W-:Y:S05]  /*8e50*/  BRA `(.L_x_147) ;  /* 0xffffff9c00bc7947 */ /* 0x000fea000383ffff */
.L_x_48:
[----:B------:R-:W-:-:S07]  /*8e60*/  MOV R0, UR5 ;  /* 0x0000000500007c02 */ /* 0x000fce0008000f00 */
.L_x_148:
[----:B-1----:R1:W2:Y:S02]  /*8e70*/  SYNCS.PHASECHK.TRANS64.TRYWAIT P0, [R0+URZ], R3 ;  /* 0x00000003000075a7 */ /* 0x0022a400080011ff */
[----:B--2---:R-:W-:Y:S05]  /*8e80*/  @!P0 NANOSLEEP.SYNCS 0x989680 ;  /* 0x009896800000895d */ /* 0x004fea0003900000 */
[----:B------:R-:W2:Y:S02]  /*8e90*/  @!P0 SYNCS.PHASECHK.TRANS64 P0, [R0+URZ], R3 ;  /* 0x00000003000085a7 */ /* 0x000ea400080010ff */
[----:B--2---:R-:W-:Y:S05]  /*8ea0*/  @!P0 BRA `(.L_x_148) ;  /* 0xfffffffc00f08947 */ /* 0x004fea000383ffff */
[----:B------:R-:W-:Y:S05]  /*8eb0*/  BRA `(.L_x_149) ;  /* 0xffffff9c00c87947 */ /* 0x000fea000383ffff */
.L_x_49:
[----:B------:R-:W-:-:S07]  /*8ec0*/  MOV R0, UR5 ;  /* 0x0000000500007c02 */ /* 0x000fce0008000f00 */
.L_x_150:
[----:B-1----:R1:W2:Y:S02]  /*8ed0*/  SYNCS.PHASECHK.TRANS64.TRYWAIT P0, [R0+URZ], R3 ;  /* 0x00000003000075a7 */ /* 0x0022a400080011ff */
[----:B--2---:R-:W-:Y:S05]  /*8ee0*/  @!P0 NANOSLEEP.SYNCS 0x989680 ;  /* 0x009896800000895d */ /* 0x004fea0003900000 */
[----:B------:R-:W2:Y:S02]  /*8ef0*/  @!P0 SYNCS.PHASECHK.TRANS64 P0, [R0+URZ], R3 ;  /* 0x00000003000085a7 */ /* 0x000ea400080010ff */
[----:B--2---:R-:W-:Y:S05]  /*8f00*/  @!P0 BRA `(.L_x_150) ;  /* 0xfffffffc00f08947 */ /* 0x004fea000383ffff */
[----:B------:R-:W-:Y:S05]  /*8f10*/  BRA `(.L_x_151) ;  /* 0xffffff9c00d47947 */ /* 0x000fea000383ffff */
.L_x_52:
[----:B-1----:R1:W2:Y:S02]  /*8f20*/  SYNCS.PHASECHK.TRANS64.TRYWAIT P0, [R2+URZ+0xf0], R4 ;  /* 0x0000f004020075a7 */ /* 0x0022a400080011ff */
[----:B--2---:R-:W-:Y:S05]  /*8f30*/  @!P0 NANOSLEEP.SYNCS 0x989680 ;  /* 0x009896800000895d */ /* 0x004fea0003900000 */
[----:B------:R-:W2:Y:S02]  /*8f40*/  @!P0 SYNCS.PHASECHK.TRANS64 P0, [R2+URZ+0xf0], R4 ;  /* 0x0000f004020085a7 */ /* 0x000ea400080010ff */
[----:B--2---:R-:W-:Y:S05]  /*8f50*/  @!P0 BRA `(.L_x_52) ;  /* 0xfffffffc00f08947 */ /* 0x004fea000383ffff */
[----:B------:R-:W-:Y:S05]  /*8f60*/  BRA `(.L_x_152) ;  /* 0xffffffa000307947 */ /* 0x000fea000383ffff */
.L_x_53:
[----:B------:R-:W-:-:S07]  /*8f70*/  MOV R2, UR4 ;  /* 0x0000000400027c02 */ /* 0x000fce0008000f00 */
.L_x_153:
[----:B-1----:R1:W2:Y:S02]  /*8f80*/  SYNCS.PHASECHK.TRANS64.TRYWAIT P0, [R2+URZ+0xa0], R5 ;  /* 0x0000a005020075a7 */ /* 0x0022a400080011ff */
[----:B--2---:R-:W-:Y:S05]  /*8f90*/  @!P0 NANOSLEEP.SYNCS 0x989680 ;  /* 0x009896800000895d */ /* 0x004fea0003900000 */
[----:B------:R-:W2:Y:S02]  /*8fa0*/  @!P0 SYNCS.PHASECHK.TRANS64 P0, [R2+URZ+0xa0], R5 ;  /* 0x0000a005020085a7 */ /* 0x000ea400080010ff */
[----:B--2---:R-:W-:Y:S05]  /*8fb0*/  @!P0 BRA `(.L_x_153) ;  /* 0xfffffffc00f08947 */ /* 0x004fea000383ffff */
[----:B------:R-:W-:Y:S05]  /*8fc0*/  BRA `(.L_x_154) ;  /* 0xffffffa000407947 */ /* 0x000fea000383ffff */
.L_x_54:
[----:B-1----:R1:W2:Y:S02]  /*8fd0*/  SYNCS.PHASECHK.TRANS64.TRYWAIT P1, [R2+URZ+0x90], R4 ;  /* 0x00009004020075a7 */ /* 0x0022a400080211ff */
[----:B--2---:R-:W-:Y:S05]  /*8fe0*/  @!P1 NANOSLEEP.SYNCS 0x989680 ;  /* 0x009896800000995d */ /* 0x004fea0003900000 */
[----:B------:R-:W2:Y:S02]  /*8ff0*/  @!P1 SYNCS.PHASECHK.TRANS64 P1, [R2+URZ+0x90], R4 ;  /* 0x00009004020095a7 */ /* 0x000ea400080210ff */
[----:B--2---:R-:W-:Y:S05]  /*9000*/  @!P1 BRA `(.L_x_54) ;  /* 0xfffffffc00f09947 */ /* 0x004fea000383ffff */
[----:B------:R-:W-:Y:S05]  /*9010*/  BRA `(.L_x_155) ;  /* 0xffffffa000707947 */ /* 0x000fea000383ffff */
.L_x_57:
[----:B------:R-:W-:-:S07]  /*9020*/  MOV R0, UR4 ;  /* 0x0000000400007c02 */ /* 0x000fce0008000f00 */
.L_x_156:
[----:B-1----:R1:W2:Y:S02]  /*9030*/  SYNCS.PHASECHK.TRANS64.TRYWAIT P0, [R0+URZ+0xa0], R2 ;  /* 0x0000a002000075a7 */ /* 0x0022a400080011ff */
[----:B--2---:R-:W-:Y:S05]  /*9040*/  @!P0 NANOSLEEP.SYNCS 0x989680 ;  /* 0x009896800000895d */ /* 0x004fea0003900000 */
[----:B------:R-:W2:Y:S02]  /*9050*/  @!P0 SYNCS.PHASECHK.TRANS64 P0, [R0+URZ+0xa0], R2 ;  /* 0x0000a002000085a7 */ /* 0x000ea400080010ff */
[----:B--2---:R-:W-:Y:S05]  /*9060*/  @!P0 BRA `(.L_x_156) ;  /* 0xfffffffc00f08947 */ /* 0x004fea000383ffff */
[----:B------:R-:W-:Y:S05]  /*9070*/  BRA `(.L_x_56) ;  /* 0xffffffa000c47947 */ /* 0x000fea000383ffff */
.L_x_64:
[----:B-1----:R1:W2:Y:S02]  /*9080*/  SYNCS.PHASECHK.TRANS64.TRYWAIT P1, [R0+URZ+0x90], R2 ;  /* 0x00009002000075a7 */ /* 0x0022a400080211ff */
[----:B--2---:R-:W-:Y:S05]  /*9090*/  @!P1 NANOSLEEP.SYNCS 0x989680 ;  /* 0x009896800000995d */ /* 0x004fea0003900000 */
[----:B------:R-:W2:Y:S02]  /*90a0*/  @!P1 SYNCS.PHASECHK.TRANS64 P1, [R0+URZ+0x90], R2 ;  /* 0x00009002000095a7 */ /* 0x000ea400080210ff */
[----:B--2---:R-:W-:Y:S05]  /*90b0*/  @!P1 BRA `(.L_x_64) ;  /* 0xfffffffc00f09947 */ /* 0x004fea000383ffff */
[----:B------:R-:W-:Y:S05]  /*90c0*/  BRA `(.L_x_157) ;  /* 0xffffffa800587947 */ /* 0x000fea000383ffff */
.L_x_65:
[----:B------:R-:W-:-:S07]  /*90d0*/  MOV R2, UR46 ;  /* 0x0000002e00027c02 */ /* 0x000fce0008000f00 */
.L_x_158:
[----:B-1----:R1:W2:Y:S02]  /*90e0*/  SYNCS.PHASECHK.TRANS64.TRYWAIT P0, [R2+URZ+0xd0], R0 ;  /* 0x0000d000020075a7 */ /* 0x0022a400080011ff */
[----:B--2---:R-:W-:Y:S05]  /*90f0*/  @!P0 NANOSLEEP.SYNCS 0x989680 ;  /* 0x009896800000895d */ /* 0x004fea0003900000 */
[----:B------:R-:W2:Y:S02]  /*9100*/  @!P0 SYNCS.PHASECHK.TRANS64 P0, [R2+URZ+0xd0], R0 ;  /* 0x0000d000020085a7 */ /* 0x000ea400080010ff */
[----:B--2---:R-:W-:Y:S05]  /*9110*/  @!P0 BRA `(.L_x_158) ;  /* 0xfffffffc00f08947 */ /* 0x004fea000383ffff */
[----:B------:R-:W-:Y:S05]  /*9120*/  BRA `(.L_x_159) ;  /* 0xffffffa800a87947 */ /* 0x000fea000383ffff */
.L_x_68:
[----:B------:R-:W-:Y:S07]  /*9130*/  MOV R0, UR7 ;  /* 0x0000000700007c02 */ /* 0x000fee0008000f00 */
.L_x_160:
[----:B-1----:R1:W2:Y:S02]  /*9140*/  SYNCS.PHASECHK.TRANS64.TRYWAIT P0, [R0+URZ], R2 ;  /* 0x00000002000075a7 */ /* 0x0022a400080011ff */
[----:B--2---:R-:W-:Y:S05]  /*9150*/  @!P0 NANOSLEEP.SYNCS 0x989680 ;  /* 0x009896800000895d */ /* 0x004fea0003900000 */
[----:B------:R-:W2:Y:S02]  /*9160*/  @!P0 SYNCS.PHASECHK.TRANS64 P0, [R0+URZ], R2 ;  /* 0x00000002000085a7 */ /* 0x000ea400080010ff */
[----:B--2---:R-:W-:Y:S05]  /*9170*/  @!P0 BRA `(.L_x_160) ;  /* 0xfffffffc00f08947 */ /* 0x004fea000383ffff */
[----:B------:R-:W-:Y:S05]  /*9180*/  BRA `(.L_x_67) ;  /* 0xffffffa800c47947 */ /* 0x000fea000383ffff */
.L_x_71:
[----:B------:R-:W-:-:S07]  /*9190*/  MOV R0, UR4 ;  /* 0x0000000400007c02 */ /* 0x000fce0008000f00 */
.L_x_161:
[----:B--2---:R2:W4:Y:S02]  /*91a0*/  SYNCS.PHASECHK.TRANS64.TRYWAIT P0, [R0+URZ], R2 ;  /* 0x00000002000075a7 */ /* 0x00452400080011ff */
[----:B----4-:R-:W-:Y:S05]  /*91b0*/  @!P0 NANOSLEEP.SYNCS 0x989680 ;  /* 0x009896800000895d */ /* 0x010fea0003900000 */
[----:B------:R-:W4:Y:S02]  /*91c0*/  @!P0 SYNCS.PHASECHK.TRANS64 P0, [R0+URZ], R2 ;  /* 0x00000002000085a7 */ /* 0x000f2400080010ff */
[----:B----4-:R-:W-:Y:S05]  /*91d0*/  @!P0 BRA `(.L_x_161) ;  /* 0xfffffffc00f08947 */ /* 0x010fea000383ffff */
[----:B------:R-:W-:Y:S05]  /*91e0*/  BRA `(.L_x_162) ;  /* 0xffffffac00f07947 */ /* 0x000fea000383ffff */
.L_x_72:
[----:B------:R-:W-:-:S07]  /*91f0*/  MOV R0, UR5 ;  /* 0x0000000500007c02 */ /* 0x000fce0008000f00 */
.L_x_163:
[----:B-1----:R1:W2:Y:S02]  /*9200*/  SYNCS.PHASECHK.TRANS64.TRYWAIT P0, [R0+URZ], R3 ;  /* 0x00000003000075a7 */ /* 0x0022a400080011ff */
[----:B--2---:R-:W-:Y:S05]  /*9210*/  @!P0 NANOSLEEP.SYNCS 0x989680 ;  /* 0x009896800000895d */ /* 0x004fea0003900000 */
[----:B------:R-:W2:Y:S02]  /*9220*/  @!P0 SYNCS.PHASECHK.TRANS64 P0, [R0+URZ], R3 ;  /* 0x00000003000085a7 */ /* 0x000ea400080010ff */
[----:B--2---:R-:W-:Y:S05]  /*9230*/  @!P0 BRA `(.L_x_163) ;  /* 0xfffffffc00f08947 */ /* 0x004fea000383ffff */
[----:B------:R-:W-:Y:S05]  /*9240*/  BRA `(.L_x_164) ;  /* 0xffffffac00fc7947 */ /* 0x000fea000383ffff */
.L_x_73:
[----:B------:R-:W-:-:S07]  /*9250*/  MOV R0, UR5 ;  /* 0x0000000500007c02 */ /* 0x000fce0008000f00 */
.L_x_165:
[----:B-1----:R1:W2:Y:S02]  /*9260*/  SYNCS.PHASECHK.TRANS64.TRYWAIT P0, [R0+URZ], R3 ;  /* 0x00000003000075a7 */ /* 0x0022a400080011ff */
[----:B--2---:R-:W-:Y:S05]  /*9270*/  @!P0 NANOSLEEP.SYNCS 0x989680 ;  /* 0x009896800000895d */ /* 0x004fea0003900000 */
[----:B------:R-:W2:Y:S02]  /*9280*/  @!P0 SYNCS.PHASECHK.TRANS64 P0, [R0+URZ], R3 ;  /* 0x00000003000085a7 */ /* 0x000ea400080010ff */
[----:B--2---:R-:W-:Y:S05]  /*9290*/  @!P0 BRA `(.L_x_165) ;  /* 0xfffffffc00f08947 */ /* 0x004fea000383ffff */
[----:B------:R-:W-:Y:S05]  /*92a0*/  BRA `(.L_x_166) ;  /* 0xffffffb000087947 */ /* 0x000fea000383ffff */
.L_x_74:
[----:B-1----:R-:W-:-:S07]  /*92b0*/  MOV R0, UR4 ;  /* 0x0000000400007c02 */ /* 0x002fce0008000f00 */
.L_x_167:
[----:B-1----:R1:W2:Y:S02]  /*92c0*/  SYNCS.PHASECHK.TRANS64.TRYWAIT P0, [R0+URZ], R2 ;  /* 0x00000002000075a7 */ /* 0x0022a400080011ff */
[----:B--2---:R-:W-:Y:S05]  /*92d0*/  @!P0 NANOSLEEP.SYNCS 0x989680 ;  /* 0x009896800000895d */ /* 0x004fea0003900000 */
[----:B------:R-:W2:Y:S02]  /*92e0*/  @!P0 SYNCS.PHASECHK.TRANS64 P0, [R0+URZ], R2 ;  /* 0x00000002000085a7 */ /* 0x000ea400080010ff */
[----:B--2---:R-:W-:Y:S05]  /*92f0*/  @!P0 BRA `(.L_x_167) ;  /* 0xfffffffc00f08947 */ /* 0x004fea000383ffff */
[----:B------:R-:W-:Y:S05]  /*9300*/  BRA `(.L_x_168) ;  /* 0xffffffb000147947 */ /* 0x000fea000383ffff */
.L_x_79:
[----:B--2---:R2:W3:Y:S02]  /*9310*/  SYNCS.PHASECHK.TRANS64.TRYWAIT P0, [R12+URZ+0x90], R0 ;  /* 0x000090000c0075a7 */ /* 0x0044e400080011ff */
[----:B---3--:R-:W-:Y:S05]  /*9320*/  @!P0 NANOSLEEP.SYNCS 0x989680 ;  /* 0x009896800000895d */ /* 0x008fea0003900000 */
[----:B------:R-:W3:Y:S02]  /*9330*/  @!P0 SYNCS.PHASECHK.TRANS64 P0, [R12+URZ+0x90], R0 ;  /* 0x000090000c0085a7 */ /* 0x000ee400080010ff */
[----:B---3--:R-:W-:Y:S05]  /*9340*/  @!P0 BRA `(.L_x_79) ;  /* 0xfffffffc00f08947 */ /* 0x008fea000383ffff */
[----:B------:R-:W-:Y:S05]  /*9350*/  BRA `(.L_x_169) ;  /* 0xffffffb400347947 */ /* 0x000fea000383ffff */
.L_x_82:
[----:B-1----:R-:W-:Y:S07]  /*9360*/  MOV R0, UR21 ;  /* 0x0000001500007c02 */ /* 0x002fee0008000f00 */
.L_x_170:
[----:B-1----:R1:W2:Y:S02]  /*9370*/  SYNCS.PHASECHK.TRANS64.TRYWAIT P2, [R0+URZ+0x88], R6 ;  /* 0x00008806000075a7 */ /* 0x0022a400080411ff */
[----:B--2---:R-:W-:Y:S05]  /*9380*/  @!P2 NANOSLEEP.SYNCS 0x989680 ;  /* 0x009896800000a95d */ /* 0x004fea0003900000 */
[----:B------:R-:W2:Y:S02]  /*9390*/  @!P2 SYNCS.PHASECHK.TRANS64 P2, [R0+URZ+0x88], R6 ;  /* 0x000088060000a5a7 */ /* 0x000ea400080410ff */
[----:B--2---:R-:W-:Y:S05]  /*93a0*/  @!P2 BRA `(.L_x_170) ;  /* 0xfffffffc00f0a947 */ /* 0x004fea000383ffff */
[----:B------:R-:W-:Y:S05]  /*93b0*/  BRA `(.L_x_81) ;  /* 0xffffffb8009c7947 */ /* 0x000fea000383ffff */
.L_x_85:
[----:B------:R-:W-:Y:S07]  /*93c0*/  MOV R0, UR21 ;  /* 0x0000001500007c02 */ /* 0x000fee0008000f00 */
.L_x_171:
[----:B-1----:R1:W2:Y:S02]  /*93d0*/  SYNCS.PHASECHK.TRANS64.TRYWAIT P0, [R0+URZ+0x60], R9 ;  /* 0x00006009000075a7 */ /* 0x0022a400080011ff */
[----:B--2---:R-:W-:Y:S05]  /*93e0*/  @!P0 NANOSLEEP.SYNCS 0x989680 ;  /* 0x009896800000895d */ /* 0x004fea0003900000 */
[----:B------:R-:W2:Y:S02]  /*93f0*/  @!P0 SYNCS.PHASECHK.TRANS64 P0, [R0+URZ+0x60], R9 ;  /* 0x00006009000085a7 */ /* 0x000ea400080010ff */
[----:B--2---:R-:W-:Y:S05]  /*9400*/  @!P0 BRA `(.L_x_171) ;  /* 0xfffffffc00f08947 */ /* 0x004fea000383ffff */
[----:B------:R-:W-:Y:S05]  /*9410*/  BRA `(.L_x_172) ;  /* 0xffffffb800f87947 */ /* 0x000fea000383ffff */
.L_x_86:
[----:B------:R-:W-:Y:S07]  /*9420*/  MOV R0, UR21 ;  /* 0x0000001500007c02 */ /* 0x000fee0008000f00 */
.L_x_173:
[----:B-1----:R1:W2:Y:S02]  /*9430*/  SYNCS.PHASECHK.TRANS64.TRYWAIT P0, [R0+URZ+0x68], R9 ;  /* 0x00006809000075a7 */ /* 0x0022a400080011ff */
[----:B--2---:R-:W-:Y:S05]  /*9440*/  @!P0 NANOSLEEP.SYNCS 0x989680 ;  /* 0x009896800000895d */ /* 0x004fea0003900000 */
[----:B------:R-:W2:Y:S02]  /*9450*/  @!P0 SYNCS.PHASECHK.TRANS64 P0, [R0+URZ+0x68], R9 ;  /* 0x00006809000085a7 */ /* 0x000ea400080010ff */
[----:B--2---:R-:W-:Y:S05]  /*9460*/  @!P0 BRA `(.L_x_173) ;  /* 0xfffffffc00f08947 */ /* 0x004fea000383ffff */
[----:B------:R-:W-:Y:S05]  /*9470*/  BRA `(.L_x_174) ;  /* 0xffffffbc00347947 */ /* 0x000fea000383ffff */
.L_x_87:
[----:B------:R-:W-:Y:S07]  /*9480*/  MOV R0, UR21 ;  /* 0x0000001500007c02 */ /* 0x000fee0008000f00 */
.L_x_175:
[----:B-1----:R1:W2:Y:S02]  /*9490*/  SYNCS.PHASECHK.TRANS64.TRYWAIT P0, [R0+URZ+0x70], R9 ;  /* 0x00007009000075a7 */ /* 0x0022a400080011ff */
[----:B--2---:R-:W-:Y:S05]  /*94a0*/  @!P0 NANOSLEEP.SYNCS 0x989680 ;  /* 0x009896800000895d */ /* 0x004fea0003900000 */
[----:B------:R-:W2:Y:S02]  /*94b0*/  @!P0 SYNCS.PHASECHK.TRANS64 P0, [R0+URZ+0x70], R9 ;  /* 0x00007009000085a7 */ /* 0x000ea400080010ff */
[----:B--2---:R-:W-:Y:S05]  /*94c0*/  @!P0 BRA `(.L_x_175) ;  /* 0xfffffffc00f08947 */ /* 0x004fea000383ffff */
[----:B------:R-:W-:Y:S05]  /*94d0*/  BRA `(.L_x_176) ;  /* 0xffffffbc007c7947 */ /* 0x000fea000383ffff */
.L_x_88:
[----:B------:R-:W-:Y:S07]  /*94e0*/  MOV R0, UR21 ;  /* 0x0000001500007c02 */ /* 0x000fee0008000f00 */
.L_x_177:
[----:B-1----:R1:W2:Y:S02]  /*94f0*/  SYNCS.PHASECHK.TRANS64.TRYWAIT P0, [R0+URZ+0x78], R9 ;  /* 0x00007809000075a7 */ /* 0x0022a400080011ff */
[----:B--2---:R-:W-:Y:S05]  /*9500*/  @!P0 NANOSLEEP.SYNCS 0x989680 ;  /* 0x009896800000895d */ /* 0x004fea0003900000 */
[----:B------:R-:W2:Y:S02]  /*9510*/  @!P0 SYNCS.PHASECHK.TRANS64 P0, [R0+URZ+0x78], R9 ;  /* 0x00007809000085a7 */ /* 0x000ea400080010ff */
[----:B--2---:R-:W-:Y:S05]  /*9520*/  @!P0 BRA `(.L_x_177) ;  /* 0xfffffffc00f08947 */ /* 0x004fea000383ffff */
[----:B------:R-:W-:Y:S05]  /*9530*/  BRA `(.L_x_178) ;  /* 0xffffffbc00c07947 */ /* 0x000fea000383ffff */
.L_x_90:
[----:B------:R-:W-:-:S07]  /*9540*/  MOV R0, UR21 ;  /* 0x0000001500007c02 */ /* 0x000fce0008000f00 */
.L_x_179:
[----:B-1----:R1:W3:Y:S02]  /*9550*/  SYNCS.PHASECHK.TRANS64.TRYWAIT P0, [R0+URZ+0x60], R2 ;  /* 0x00006002000075a7 */ /* 0x0022e400080011ff */
[----:B---3--:R-:W-:Y:S05]  /*9560*/  @!P0 NANOSLEEP.SYNCS 0x989680 ;  /* 0x009896800000895d */ /* 0x008fea0003900000 */
[----:B------:R-:W3:Y:S02]  /*9570*/  @!P0 SYNCS.PHASECHK.TRANS64 P0, [R0+URZ+0x60], R2 ;  /* 0x00006002000085a7 */ /* 0x000ee400080010ff */
[----:B---3--:R-:W-:Y:S05]  /*9580*/  @!P0 BRA `(.L_x_179) ;  /* 0xfffffffc00f08947 */ /* 0x008fea000383ffff */
[----:B------:R-:W-:Y:S05]  /*9590*/  BRA `(.L_x_180) ;  /* 0xffffffc000347947 */ /* 0x000fea000383ffff */
.L_x_91:
[----:B-1----:R-:W-:-:S07]  /*95a0*/  MOV R0, UR21 ;  /* 0x0000001500007c02 */ /* 0x002fce0008000f00 */
.L_x_181:
[----:B-1----:R1:W3:Y:S02]  /*95b0*/  SYNCS.PHASECHK.TRANS64.TRYWAIT P0, [R0+URZ+0x68], R2 ;  /* 0x00006802000075a7 */ /* 0x0022e400080011ff */
[----:B---3--:R-:W-:Y:S05]  /*95c0*/  @!P0 NANOSLEEP.SYNCS 0x989680 ;  /* 0x009896800000895d */ /* 0x008fea0003900000 */
[----:B------:R-:W3:Y:S02]  /*95d0*/  @!P0 SYNCS.PHASECHK.TRANS64 P0, [R0+URZ+0x68], R2 ;  /* 0x00006802000085a7 */ /* 0x000ee400080010ff */
[----:B---3--:R-:W-:Y:S05]  /*95e0*/  @!P0 BRA `(.L_x_181) ;  /* 0xfffffffc00f08947 */ /* 0x008fea000383ffff */
[----:B------:R-:W-:Y:S05]  /*95f0*/  BRA `(.L_x_182) ;  /* 0xffffffc000247947 */ /* 0x000fea000383ffff */
.L_x_92:
[----:B-1----:R-:W-:-:S07]  /*9600*/  MOV R0, UR21 ;  /* 0x0000001500007c02 */ /* 0x002fce0008000f00 */
.L_x_183:
[----:B-1----:R1:W3:Y:S02]  /*9610*/  SYNCS.PHASECHK.TRANS64.TRYWAIT P0, [R0+URZ+0x70], R2 ;  /* 0x00007002000075a7 */ /* 0x0022e400080011ff */
[----:B---3--:R-:W-:Y:S05]  /*9620*/  @!P0 NANOSLEEP.SYNCS 0x989680 ;  /* 0x009896800000895d */ /* 0x008fea0003900000 */
[----:B------:R-:W3:Y:S02]  /*9630*/  @!P0 SYNCS.PHASECHK.TRANS64 P0, [R0+URZ+0x70], R2 ;  /* 0x00007002000085a7 */ /* 0x000ee400080010ff */
[----:B---3--:R-:W-:Y:S05]  /*9640*/  @!P0 BRA `(.L_x_183) ;  /* 0xfffffffc00f08947 */ /* 0x008fea000383ffff */
[----:B------:R-:W-:Y:S05]  /*9650*/  BRA `(.L_x_184) ;  /* 0xffffffc000147947 */ /* 0x000fea000383ffff */
.L_x_94:
[----:B--2---:R2:W4:Y:S02]  /*9660*/  SYNCS.PHASECHK.TRANS64.TRYWAIT P0, [R3+URZ+0x90], R0 ;  /* 0x00009000030075a7 */ /* 0x00452400080011ff */
[----:B----4-:R-:W-:Y:S05]  /*9670*/  @!P0 NANOSLEEP.SYNCS 0x989680 ;  /* 0x009896800000895d */ /* 0x010fea0003900000 */
[----:B------:R-:W4:Y:S02]  /*9680*/  @!P0 SYNCS.PHASECHK.TRANS64 P0, [R3+URZ+0x90], R0 ;  /* 0x00009000030085a7 */ /* 0x000f2400080010ff */
[----:B----4-:R-:W-:Y:S05]  /*9690*/  @!P0 BRA `(.L_x_94) ;  /* 0xfffffffc00f08947 */ /* 0x010fea000383ffff */
[----:B------:R-:W-:Y:S05]  /*96a0*/  BRA `(.L_x_185) ;  /* 0xffffffc000e07947 */ /* 0x000fea000383ffff */
.L_x_105:
[----:B-1----:R-:W-:Y:S04]  /*96b0*/  MOV R0, UR44 ;  /* 0x0000002c00007c02 */ /* 0x002fe80008000f00 */
[----:B------:R1:W2:Y:S03]  /*96c0*/  SYNCS.PHASECHK.TRANS64.TRYWAIT P0, [R0+URZ+0x40], R3 ;  /* 0x00004003000075a7 */ /* 0x0002a600080011ff */
[----:B--2---:R-:W-:Y:S05]  /*96d0*/  @!P0 NANOSLEEP.SYNCS 0x989680 ;  /* 0x009896800000895d */ /* 0x004fea0003900000 */
[----:B------:R-:W2:Y:S02]  /*96e0*/  @!P0 SYNCS.PHASECHK.TRANS64 P0, [R0+URZ+0x40], R3 ;  /* 0x00004003000085a7 */ /* 0x000ea400080010ff */
[----:B--2---:R-:W-:Y:S05]  /*96f0*/  @!P0 BRA `(.L_x_105) ;  /* 0xfffffffc00ec8947 */ /* 0x004fea000383ffff */
[----:B------:R-:W-:Y:S05]  /*9700*/  BRA `(.L_x_104) ;  /* 0xffffffd000347947 */ /* 0x000fea000383ffff */
.L_x_107:
[----:B-1----:R1:W3:Y:S02]  /*9710*/  SYNCS.PHASECHK.TRANS64.TRYWAIT P1, [R26+URZ+0xb0], R2 ;  /* 0x0000b0021a0075a7 */ /* 0x0022e400080211ff */
[----:B---3--:R-:W-:Y:S05]  /*9720*/  @!P1 NANOSLEEP.SYNCS 0x989680 ;  /* 0x009896800000995d */ /* 0x008fea0003900000 */
[----:B------:R-:W3:Y:S02]  /*9730*/  @!P1 SYNCS.PHASECHK.TRANS64 P1, [R26+URZ+0xb0], R2 ;  /* 0x0000b0021a0095a7 */ /* 0x000ee400080210ff */
[----:B---3--:R-:W-:Y:S05]  /*9740*/  @!P1 BRA `(.L_x_107) ;  /* 0xfffffffc00f09947 */ /* 0x008fea000383ffff */
[----:B------:R-:W-:Y:S05]  /*9750*/  BRA `(.L_x_106) ;  /* 0xffffffd000587947 */ /* 0x000fea000383ffff */
.L_x_116:
[----:B---3--:R3:W4:Y:S02]  /*9760*/  SYNCS.PHASECHK.TRANS64.TRYWAIT P0, [R2+URZ+0x40], R0 ;  /* 0x00004000020075a7 */ /* 0x00872400080011ff */
[----:B----4-:R-:W-:Y:S05]  /*9770*/  @!P0 NANOSLEEP.SYNCS 0x989680 ;  /* 0x009896800000895d */ /* 0x010fea0003900000 */
[----:B------:R-:W4:Y:S02]  /*9780*/  @!P0 SYNCS.PHASECHK.TRANS64 P0, [R2+URZ+0x40], R0 ;  /* 0x00004000020085a7 */ /* 0x000f2400080010ff */
[----:B----4-:R-:W-:Y:S05]  /*9790*/  @!P0 BRA `(.L_x_116) ;  /* 0xfffffffc00f08947 */ /* 0x010fea000383ffff */
[----:B------:R-:W-:Y:S05]  /*97a0*/  BRA `(.L_x_115) ;  /* 0xffffffd800447947 */ /* 0x000fea000383ffff */
.L_x_124:
[----:B---3--:R3:W4:Y:S02]  /*97b0*/  SYNCS.PHASECHK.TRANS64.TRYWAIT P0, [R2+URZ+0x40], R4 ;  /* 0x00004004020075a7 */ /* 0x00872400080011ff */
[----:B----4-:R-:W-:Y:S05]  /*97c0*/  @!P0 NANOSLEEP.SYNCS 0x989680 ;  /* 0x009896800000895d */ /* 0x010fea0003900000 */
[----:B------:R-:W4:Y:S02]  /*97d0*/  @!P0 SYNCS.PHASECHK.TRANS64 P0, [R2+URZ+0x40], R4 ;  /* 0x00004004020085a7 */ /* 0x000f2400080010ff */
[----:B----4-:R-:W-:Y:S05]  /*97e0*/  @!P0 BRA `(.L_x_124) ;  /* 0xfffffffc00f08947 */ /* 0x010fea000383ffff */
[----:B------:R-:W-:Y:S05]  /*97f0*/  BRA `(.L_x_123) ;  /* 0xffffffe000547947 */ /* 0x000fea000383ffff */
.L_x_132:
[----:B---3--:R3:W4:Y:S02]  /*9800*/  SYNCS.PHASECHK.TRANS64.TRYWAIT P0, [R3+URZ+0x40], R0 ;  /* 0x00004000030075a7 */ /* 0x00872400080011ff */
[----:B----4-:R-:W-:Y:S05]  /*9810*/  @!P0 NANOSLEEP.SYNCS 0x989680 ;  /* 0x009896800000895d */ /* 0x010fea0003900000 */
[----:B------:R-:W4:Y:S02]  /*9820*/  @!P0 SYNCS.PHASECHK.TRANS64 P0, [R3+URZ+0x40], R0 ;  /* 0x00004000030085a7 */ /* 0x000f2400080010ff */
[----:B----4-:R-:W-:Y:S05]  /*9830*/  @!P0 BRA `(.L_x_132) ;  /* 0xfffffffc00f08947 */ /* 0x010fea000383ffff */
[----:B------:R-:W-:Y:S05]  /*9840*/  BRA `(.L_x_131) ;  /* 0xffffffe800647947 */ /* 0x000fea000383ffff */
        .weak           $__internal_0_$__cuda_sm10x_tcgen05_guardrail_trap_col_being_dealloced_not_returned_by_alloc
        .type           $__internal_0_$__cuda_sm10x_tcgen05_guardrail_trap_col_being_dealloced_not_returned_by_alloc,@function
        .size           $__internal_0_$__cuda_sm10x_tcgen05_guardrail_trap_col_being_dealloced_not_returned_by_alloc,($__internal_1_$__cuda_sm10x_tcgen05_guardrail_trap_phase_invalid_during_alloc - $__internal_0_$__cuda_sm10x_tcgen05_guardrail_trap_col_being_dealloced_not_returned_by_alloc)
$__internal_0_$__cuda_sm10x_tcgen05_guardrail_trap_col_being_dealloced_not_returned_by_alloc:
[----:B------:R-:W-:Y:S05]  /*9850*/  BPT.TRAP 0x1 ;  /* 0x000000040000795c */ /* 0x000fea0000300000 */
[----:B------:R-:W-:-:S04]  /*9860*/  HFMA2 R3, -RZ, RZ, 0, 0 ;  /* 0x00000000ff037431 */ /* 0x000fc800000001ff */
[----:B------:R-:W-:Y:S05]  /*9870*/  RET.REL.NODEC R2 `(_ZN7cutlass13device_kernelINS_4gemm6kernel13GemmUniversalIN4cute5tupleIJiiiiEEENS1_10collective13CollectiveMmaINS1_35MainloopSm100TmaUmmaWarpSpecializedILi4ELi2ELi4ENS5_IJNS4_1CILi4EEESB_NSA_ILi1EEEEEEEENS5_IJNSA_ILi64EEENSA_ILi128EEESG_EEENS_10bfloat16_tENS5_IJlSC_lEEESI_SJ_NS4_8TiledMMAINS4_8MMA_AtomIJNS4_20SM100_MMA_F16BF16_SSISI_SI_fLi64ELi128ELNS4_4UMMA5MajorE0ELSO_0ELNSN_7ScaleInE0ELSP_0EEEEEENS4_6LayoutINS5_IJSC_SC_SC_EEENS5_IJNSA_ILi0EEESU_SU_EEEEENS5_IJNS4_10UnderscoreESX_SX_EEEEENS4_23SM90_TMA_LOAD_MULTICASTENS4_14ComposedLayoutINS4_7SwizzleILi3ELi4ELi3EEENS4_18smem_ptr_flag_bitsILi16EEENSS_INS5_IJNSA_ILi8EEESF_EEENS5_IJSF_SC_EEEEEEEvNS4_8identityES10_S1A_vS1B_EENS_8epilogue10collective18CollectiveEpilogueINS1D_23Sm100TmaWarpSpecializedILi4ELi2ELi16ELb1ELb0EEEJSH_NS5_IJNSS_ISF_SC_EENSS_INSA_ILi32EEESC_EEEEESI_SJ_SI_SJ_NS1D_6fusion15FusionCallbacksIS1H_NS1M_17LinearCombinationISI_fSI_fLNS_15FloatRoundStyleE2EEESH_S1L_JEEENS4_5SM1004TMEM4LOAD26SM100_TMEM_LOAD_16dp256b4xENS4_13SM90_TMA_LOADENS11_INS12_ILi2ELi4ELi3EEES15_NSS_INS5_IJS16_S1J_EEENS5_IJS1J_SC_EEEEEEENS4_17SM75_U32x4_LDSM_NENS4_14SM90_TMA_STOREES21_NS4_17SM90_U32x4_STSM_NENS4_39AutoVectorizingCopyWithAssumedAlignmentILi128EEEEEEvvEEEEvNT_6ParamsE) ;  /* 0xffffff6402e07950 */ /* 0x000fea0003c3ffff */
        .weak           $__internal_1_$__cuda_sm10x_tcgen05_guardrail_trap_phase_invalid_during_alloc
        .type           $__internal_1_$__cuda_sm10x_tcgen05_guardrail_trap_phase_invalid_during_alloc,@function
        .size           $__internal_1_$__cuda_sm10x_tcgen05_guardrail_trap_phase_invalid_during_alloc,($__internal_2_$__cuda_sm10x_tcgen05_guardrail_trap_unallocated_columns_being_dealloced - $__internal_1_$__cuda_sm10x_tcgen05_guardrail_trap_phase_invalid_during_alloc)
$__internal_1_$__cuda_sm10x_tcgen05_guardrail_trap_phase_invalid_during_alloc:
[----:B------:R-:W-:Y:S05]  /*9880*/  BPT.TRAP 0x1 ;  /* 0x000000040000795c */ /* 0x000fea0000300000 */
[----:B------:R-:W-:-:S04]  /*9890*/  MOV R5, 0x0 ;  /* 0x0000000000057802 */ /* 0x000fc80000000f00 */
[----:B------:R-:W-:Y:S05]  /*98a0*/  RET.REL.NODEC R4 `(_ZN7cutlass13device_kernelINS_4gemm6kernel13GemmUniversalIN4cute5tupleIJiiiiEEENS1_10collective13CollectiveMmaINS1_35MainloopSm100TmaUmmaWarpSpecializedILi4ELi2ELi4ENS5_IJNS4_1CILi4EEESB_NSA_ILi1EEEEEEEENS5_IJNSA_ILi64EEENSA_ILi128EEESG_EEENS_10bfloat16_tENS5_IJlSC_lEEESI_SJ_NS4_8TiledMMAINS4_8MMA_AtomIJNS4_20SM100_MMA_F16BF16_SSISI_SI_fLi64ELi128ELNS4_4UMMA5MajorE0ELSO_0ELNSN_7ScaleInE0ELSP_0EEEEEENS4_6LayoutINS5_IJSC_SC_SC_EEENS5_IJNSA_ILi0EEESU_SU_EEEEENS5_IJNS4_10UnderscoreESX_SX_EEEEENS4_23SM90_TMA_LOAD_MULTICASTENS4_14ComposedLayoutINS4_7SwizzleILi3ELi4ELi3EEENS4_18smem_ptr_flag_bitsILi16EEENSS_INS5_IJNSA_ILi8EEESF_EEENS5_IJSF_SC_EEEEEEEvNS4_8identityES10_S1A_vS1B_EENS_8epilogue10collective18CollectiveEpilogueINS1D_23Sm100TmaWarpSpecializedILi4ELi2ELi16ELb1ELb0EEEJSH_NS5_IJNSS_ISF_SC_EENSS_INSA_ILi32EEESC_EEEEESI_SJ_SI_SJ_NS1D_6fusion15FusionCallbacksIS1H_NS1M_17LinearCombinationISI_fSI_fLNS_15FloatRoundStyleE2EEESH_S1L_JEEENS4_5SM1004TMEM4LOAD26SM100_TMEM_LOAD_16dp256b4xENS4_13SM90_TMA_LOADENS11_INS12_ILi2ELi4ELi3EEES15_NSS_INS5_IJS16_S1J_EEENS5_IJS1J_SC_EEEEEEENS4_17SM75_U32x4_LDSM_NENS4_14SM90_TMA_STOREES21_NS4_17SM90_U32x4_STSM_NENS4_39AutoVectorizingCopyWithAssumedAlignmentILi128EEEEEEvvEEEEvNT_6ParamsE) ;  /* 0xffffff6404d47950 */ /* 0x000fea0003c3ffff */
        .weak           $__internal_2_$__cuda_sm10x_tcgen05_guardrail_trap_unallocated_columns_being_dealloced
        .type           $__internal_2_$__cuda_sm10x_tcgen05_guardrail_trap_unallocated_columns_being_dealloced,@function
        .size           $__internal_2_$__cuda_sm10x_tcgen05_guardrail_trap_unallocated_columns_being_dealloced,(.L_x_187 - $__internal_2_$__cuda_sm10x_tcgen05_guardrail_trap_unallocated_columns_being_dealloced)
$__internal_2_$__cuda_sm10x_tcgen05_guardrail_trap_unallocated_columns_being_dealloced:
[----:B------:R-:W-:Y:S05]  /*98b0*/  BPT.TRAP 0x1 ;  /* 0x000000040000795c */ /* 0x000fea0000300000 */
[----:B------:R-:W-:-:S04]  /*98c0*/  HFMA2 R3, -RZ, RZ, 0, 0 ;  /* 0x00000000ff037431 */ /* 0x000fc800000001ff */
[----:B------:R-:W-:Y:S05]  /*98d0*/  RET.REL.NODEC R2 `(_ZN7cutlass13device_kernelINS_4gemm6kernel13GemmUniversalIN4cute5tupleIJiiiiEEENS1_10collective13CollectiveMmaINS1_35MainloopSm100TmaUmmaWarpSpecializedILi4ELi2ELi4ENS5_IJNS4_1CILi4EEESB_NSA_ILi1EEEEEEEENS5_IJNSA_ILi64EEENSA_ILi128EEESG_EEENS_10bfloat16_tENS5_IJlSC_lEEESI_SJ_NS4_8TiledMMAINS4_8MMA_AtomIJNS4_20SM100_MMA_F16BF16_SSISI_SI_fLi64ELi128ELNS4_4UMMA5MajorE0ELSO_0ELNSN_7ScaleInE0ELSP_0EEEEEENS4_6LayoutINS5_IJSC_SC_SC_EEENS5_IJNSA_ILi0EEESU_SU_EEEEENS5_IJNS4_10UnderscoreESX_SX_EEEEENS4_23SM90_TMA_LOAD_MULTICASTENS4_14ComposedLayoutINS4_7SwizzleILi3ELi4ELi3EEENS4_18smem_ptr_flag_bitsILi16EEENSS_INS5_IJNSA_ILi8EEESF_EEENS5_IJSF_SC_EEEEEEEvNS4_8identityES10_S1A_vS1B_EENS_8epilogue10collective18CollectiveEpilogueINS1D_23Sm100TmaWarpSpecializedILi4ELi2ELi16ELb1ELb0EEEJSH_NS5_IJNSS_ISF_SC_EENSS_INSA_ILi32EEESC_EEEEESI_SJ_SI_SJ_NS1D_6fusion15FusionCallbacksIS1H_NS1M_17LinearCombinationISI_fSI_fLNS_15FloatRoundStyleE2EEESH_S1L_JEEENS4_5SM1004TMEM4LOAD26SM100_TMEM_LOAD_16dp256b4xENS4_13SM90_TMA_LOADENS11_INS12_ILi2ELi4ELi3EEES15_NSS_INS5_IJS16_S1J_EEENS5_IJS1J_SC_EEEEEEENS4_17SM75_U32x4_LDSM_NENS4_14SM90_TMA_STOREES21_NS4_17SM90_U32x4_STSM_NENS4_39AutoVectorizingCopyWithAssumedAlignmentILi128EEEEEEvvEEEEvNT_6ParamsE) ;  /* 0xffffff6402c87950 */ /* 0x000fea0003c3ffff */
.L_x_186:
[----:B------:R-:W-:-:S00]  /*98e0*/  BRA `(.L_x_186) ;  /* 0xfffffffc00fc7947 */ /* 0x000fc0000383ffff */
[----:B------:R-:W-:-:S00]  /*98f0*/  NOP ;  /* 0x0000000000007918 */ /* 0x000fc00000000000 */
        /* <DEDUP_REMOVED lines=8> */
.L_x_187:


//--------------------- .nv.global.init           --------------------------
	.section	.nv.global.init,"aw",@progbits
.nv.global.init:
	.type		$str$27,@object
	.size		$str$27,($str$28 - $str$27)
$str$27:
        /*0000*/ 	.byte	0x28, 0x61, 0x64, 0x64, 0x72, 0x65, 0x73, 0x73, 0x20, 0x26, 0x20, 0x6d, 0x61, 0x73, 0x6b, 0x29
        /*0010*/ 	.byte	0x20, 0x3d, 0x3d, 0x20, 0x30, 0x00
	.type		$str$28,@object
	.size		$str$28,($str$26 - $str$28)
$str$28:
        /*0016*/ 	.byte	0x2f, 0x74, 0x6d, 0x70, 0x2f, 0x63, 0x75, 0x74, 0x6c, 0x61, 0x73, 0x73, 0x5f, 0x73, 0x77, 0x65
        /*0026*/ 	.byte	0x65, 0x70, 0x5f, 0x73, 0x72, 0x63, 0x2f, 0x69, 0x6e, 0x63, 0x6c, 0x75, 0x64, 0x65, 0x2f, 0x63
        /*0036*/ 	.byte	0x75, 0x74, 0x65, 0x2f, 0x70, 0x6f, 0x69, 0x6e, 0x74, 0x65, 0x72, 0x5f, 0x66, 0x6c, 0x61, 0x67
        /*0046*/ 	.byte	0x67, 0x65, 0x64, 0x2e, 0x68, 0x70, 0x70, 0x00
	.type		$str$26,@object
	.size		$str$26,($str$25 - $str$26)
$str$26:
        /*004e*/ 	.byte	0x2f, 0x74, 0x6d, 0x70, 0x2f, 0x63, 0x75, 0x74, 0x6c, 0x61, 0x73, 0x73, 0x5f, 0x73, 0x77, 0x65
        /*005e*/ 	.byte	0x65, 0x70, 0x5f, 0x73, 0x72, 0x63, 0x2f, 0x69, 0x6e, 0x63, 0x6c, 0x75, 0x64, 0x65, 0x2f, 0x63
        /*006e*/ 	.byte	0x75, 0x74, 0x65, 0x2f, 0x61, 0x74, 0x6f, 0x6d, 0x2f, 0x63, 0x6f, 0x70, 0x79, 0x5f, 0x74, 0x72
        /*007e*/ 	.byte	0x61, 0x69, 0x74, 0x73, 0x5f, 0x73, 0x6d, 0x31, 0x30, 0x30, 0x2e, 0x68, 0x70, 0x70, 0x00
	.type		$str$25,@object
	.size		$str$25,(__unnamed_1 - $str$25)
$str$25:
        /*008d*/ 	.byte	0x28, 0x28, 0x75, 0x69, 0x6e, 0x74, 0x33, 0x32, 0x5f, 0x74, 0x28, 0x74, 0x68, 0x72, 0x65, 0x61
        /*009d*/ 	.byte	0x64, 0x49, 0x64, 0x78, 0x2e, 0x78, 0x29, 0x20, 0x2f, 0x20, 0x33, 0x32, 0x29, 0x20, 0x25, 0x20
        /*00ad*/ 	.byte	0x34, 0x29, 0x20, 0x3d, 0x3d, 0x20, 0x28, 0x28, 0x28, 0x74, 0x6d, 0x65, 0x6d, 0x5f, 0x61, 0x64
        /*00bd*/ 	.byte	0x64, 0x72, 0x20, 0x3e, 0x3e, 0x20, 0x31, 0x36, 0x29, 0x20, 0x2f, 0x20, 0x33, 0x32, 0x29, 0x20
        /*00cd*/ 	.byte	0x25, 0x20, 0x34, 0x29, 0x00
	.type		__unnamed_1,@object
	.size		__unnamed_1,(__unnamed_2 - __unnamed_1)
__unnamed_1:
        /*00d2*/ 	.byte	0x61, 0x75, 0x74, 0x6f, 0x20, 0x63, 0x75, 0x74, 0x65, 0x3a, 0x3a, 0x61, 0x73, 0x5f, 0x70, 0x6f
        /* <DEDUP_REMOVED lines=24> */
        /*0262*/ 	.byte	0x30, 0x34, 0x38, 0x3e, 0x3e, 0x3e, 0x3e, 0x5d, 0x00
	.type		__unnamed_2,@object
	.size		__unnamed_2,(.L_2 - __unnamed_2)
__unnamed_2:
        /* <DEDUP_REMOVED lines=45> */
        /*053b*/ 	.byte	0x3e, 0x3e, 0x3e, 0x5d, 0x00
.L_2:


//--------------------- .nv.shared._ZN7cutlass13device_kernelINS_4gemm6kernel13GemmUniversalIN4cute5tupleIJiiiiEEENS1_10collective13CollectiveMmaINS1_35MainloopSm100TmaUmmaWarpSpecializedILi4ELi2ELi4ENS5_IJNS4_1CILi4EEESB_NSA_ILi1EEEEEEEENS5_IJNSA_ILi64EEENSA_ILi128EEESG_EEENS_10bfloat16_tENS5_IJlSC_lEEESI_SJ_NS4_8TiledMMAINS4_8MMA_AtomIJNS4_20SM100_MMA_F16BF16_SSISI_SI_fLi64ELi128ELNS4_4UMMA5MajorE0ELSO_0ELNSN_7ScaleInE0ELSP_0EEEEEENS4_6LayoutINS5_IJSC_SC_SC_EEENS5_IJNSA_ILi0EEESU_SU_EEEEENS5_IJNS4_10UnderscoreESX_SX_EEEEENS4_23SM90_TMA_LOAD_MULTICASTENS4_14ComposedLayoutINS4_7SwizzleILi3ELi4ELi3EEENS4_18smem_ptr_flag_bitsILi16EEENSS_INS5_IJNSA_ILi8EEESF_EEENS5_IJSF_SC_EEEEEEEvNS4_8identityES10_S1A_vS1B_EENS_8epilogue10collective18CollectiveEpilogueINS1D_23Sm100TmaWarpSpecializedILi4ELi2ELi16ELb1ELb0EEEJSH_NS5_IJNSS_ISF_SC_EENSS_INSA_ILi32EEESC_EEEEESI_SJ_SI_SJ_NS1D_6fusion15FusionCallbacksIS1H_NS1M_17LinearCombinationISI_fSI_fLNS_15FloatRoundStyleE2EEESH_S1L_JEEENS4_5SM1004TMEM4LOAD26SM100_TMEM_LOAD_16dp256b4xENS4_13SM90_TMA_LOADENS11_INS12_ILi2ELi4ELi3EEES15_NSS_INS5_IJS16_S1J_EEENS5_IJS1J_SC_EEEEEEENS4_17SM75_U32x4_LDSM_NENS4_14SM90_TMA_STOREES21_NS4_17SM90_U32x4_STSM_NENS4_39AutoVectorizingCopyWithAssumedAlignmentILi128EEEEEEvvEEEEvNT_6ParamsE --------------------------
	.section	.nv.shared._ZN7cutlass13device_kernelINS_4gemm6kernel13GemmUniversalIN4cute5tupleIJiiiiEEENS1_10collective13CollectiveMmaINS1_35MainloopSm100TmaUmmaWarpSpecializedILi4ELi2ELi4ENS5_IJNS4_1CILi4EEESB_NSA_ILi1EEEEEEEENS5_IJNSA_ILi64EEENSA_ILi128EEESG_EEENS_10bfloat16_tENS5_IJlSC_lEEESI_SJ_NS4_8TiledMMAINS4_8MMA_AtomIJNS4_20SM100_MMA_F16BF16_SSISI_SI_fLi64ELi128ELNS4_4UMMA5MajorE0ELSO_0ELNSN_7ScaleInE0ELSP_0EEEEEENS4_6LayoutINS5_IJSC_SC_SC_EEENS5_IJNSA_ILi0EEESU_SU_EEEEENS5_IJNS4_10UnderscoreESX_SX_EEEEENS4_23SM90_TMA_LOAD_MULTICASTENS4_14ComposedLayoutINS4_7SwizzleILi3ELi4ELi3EEENS4_18smem_ptr_flag_bitsILi16EEENSS_INS5_IJNSA_ILi8EEESF_EEENS5_IJSF_SC_EEEEEEEvNS4_8identityES10_S1A_vS1B_EENS_8epilogue10collective18CollectiveEpilogueINS1D_23Sm100TmaWarpSpecializedILi4ELi2ELi16ELb1ELb0EEEJSH_NS5_IJNSS_ISF_SC_EENSS_INSA_ILi32EEESC_EEEEESI_SJ_SI_SJ_NS1D_6fusion15FusionCallbacksIS1H_NS1M_17LinearCombinationISI_fSI_fLNS_15FloatRoundStyleE2EEESH_S1L_JEEENS4_5SM1004TMEM4LOAD26SM100_TMEM_LOAD_16dp256b4xENS4_13SM90_TMA_LOADENS11_INS12_ILi2ELi4ELi3EEES15_NSS_INS5_IJS16_S1J_EEENS5_IJS1J_SC_EEEEEEENS4_17SM75_U32x4_LDSM_NENS4_14SM90_TMA_STOREES21_NS4_17SM90_U32x4_STSM_NENS4_39AutoVectorizingCopyWithAssumedAlignmentILi128EEEEEEvvEEEEvNT_6ParamsE,"aw",@nobits
	.sectionflags	@""
	.align	16
	.zero		1024


//--------------------- .nv.shared.reserved.0     --------------------------
	.section	.nv.shared.reserved.0,"aw",@nobits
	.weak		__nv_reservedSMEM_offset_0_alias
	.size		__nv_reservedSMEM_offset_0_alias, 0, 64
	.other		__nv_reservedSMEM_offset_0_alias,@"STO_CUDA_RESERVED_SHARED STV_DEFAULT"
__nv_reservedSMEM_offset_0_alias:
	.zero		0
.nv.shared.reserved.0:
	.zero		64
	.weak		__nv_reservedSMEM_tcgen05_partition
	.type		__nv_reservedSMEM_tcgen05_partition,@object
	.size		__nv_reservedSMEM_tcgen05_partition,(.L_0 - __nv_reservedSMEM_tcgen05_partition)
__nv_reservedSMEM_tcgen05_partition:
	.zero		32
.L_0:


//--------------------- .nv.global                --------------------------
	.section	.nv.global,"aw",@nobits
.nv.global:
	.type		_ZN40_INTERNAL_b534e953_4_k_cu_3c24fcc0_337164cute1_E,@object
	.size		_ZN40_INTERNAL_b534e953_4_k_cu_3c24fcc0_337164cute1_E,(_ZN40_INTERNAL_b534e953_4_k_cu_3c24fcc0_337164cuda3std3__45__cpo6cbeginE - _ZN40_INTERNAL_b534e953_4_k_cu_3c24fcc0_337164cute1_E)
_ZN40_INTERNAL_b534e953_4_k_cu_3c24fcc0_337164cute1_E:
	.zero		1
	.type		_ZN40_INTERNAL_b534e953_4_k_cu_3c24fcc0_337164cuda3std3__45__cpo6cbeginE,@object
	.size		_ZN40_INTERNAL_b534e953_4_k_cu_3c24fcc0_337164cuda3std3__45__cpo6cbeginE,(_ZN40_INTERNAL_b534e953_4_k_cu_3c24fcc0_337164cuda3std3__48in_placeE - _ZN40_INTERNAL_b534e953_4_k_cu_3c24fcc0_337164cuda3std3__45__cpo6cbeginE)
_ZN40_INTERNAL_b534e953_4_k_cu_3c24fcc0_337164cuda3std3__45__cpo6cbeginE:
	.zero		1
	.type		_ZN40_INTERNAL_b534e953_4_k_cu_3c24fcc0_337164cuda3std3__48in_placeE,@object
	.size		_ZN40_INTERNAL_b534e953_4_k_cu_3c24fcc0_337164cuda3std3__48in_placeE,(_ZN40_INTERNAL_b534e953_4_k_cu_3c24fcc0_337164cuda3std6ranges3__45__cpo9iter_moveE - _ZN40_INTERNAL_b534e953_4_k_cu_3c24fcc0_337164cuda3std3__48in_placeE)
_ZN40_INTERNAL_b534e953_4_k_cu_3c24fcc0_337164cuda3std3__48in_placeE:
	.zero		1
	.type		_ZN40_INTERNAL_b534e953_4_k_cu_3c24fcc0_337164cuda3std6ranges3__45__cpo9iter_moveE,@object
	.size		_ZN40_INTERNAL_b534e953_4_k_cu_3c24fcc0_337164cuda3std6ranges3__45__cpo9iter_moveE,(_ZN40_INTERNAL_b534e953_4_k_cu_3c24fcc0_337164cuda3std3__45__cpo5beginE - _ZN40_INTERNAL_b534e953_4_k_cu_3c24fcc0_337164cuda3std6ranges3__45__cpo9iter_moveE)
_ZN40_INTERNAL_b534e953_4_k_cu_3c24fcc0_337164cuda3std6ranges3__45__cpo9iter_moveE:
	.zero		1
	.type		_ZN40_INTERNAL_b534e953_4_k_cu_3c24fcc0_337164cuda3std3__45__cpo5beginE,@object
	.size		_ZN40_INTERNAL_b534e953_4_k_cu_3c24fcc0_337164cuda3std3__45__cpo5beginE,(_ZN40_INTERNAL_b534e953_4_k_cu_3c24fcc0_337164cuda3std3__442_GLOBAL__N__b534e953_4_k_cu_3c24fcc0_337166ignoreE - _ZN40_INTERNAL_b534e953_4_k_cu_3c24fcc0_337164cuda3std3__45__cpo5beginE)
_ZN40_INTERNAL_b534e953_4_k_cu_3c24fcc0_337164cuda3std3__45__cpo5beginE:
	.zero		1
	.type		_ZN40_INTERNAL_b534e953_4_k_cu_3c24fcc0_337164cuda3std3__442_GLOBAL__N__b534e953_4_k_cu_3c24fcc0_337166ignoreE,@object
	.size		_ZN40_INTERNAL_b534e953_4_k_cu_3c24fcc0_337164cuda3std3__442_GLOBAL__N__b534e953_4_k_cu_3c24fcc0_337166ignoreE,(_ZN40_INTERNAL_b534e953_4_k_cu_3c24fcc0_337164cute7productE - _ZN40_INTERNAL_b534e953_4_k_cu_3c24fcc0_337164cuda3std3__442_GLOBAL__N__b534e953_4_k_cu_3c24fcc0_337166ignoreE)
_ZN40_INTERNAL_b534e953_4_k_cu_3c24fcc0_337164cuda3std3__442_GLOBAL__N__b534e953_4_k_cu_3c24fcc0_337166ignoreE:
	.zero		1
	.type		_ZN40_INTERNAL_b534e953_4_k_cu_3c24fcc0_337164cute7productE,@object
	.size		_ZN40_INTERNAL_b534e953_4_k_cu_3c24fcc0_337164cute7productE,(_ZN40_INTERNAL_b534e953_4_k_cu_3c24fcc0_337164cuda3std3__45__cpo3endE - _ZN40_INTERNAL_b534e953_4_k_cu_3c24fcc0_337164cute7productE)
_ZN40_INTERNAL_b534e953_4_k_cu_3c24fcc0_337164cute7productE:
	.zero		1
	.type		_ZN40_INTERNAL_b534e953_4_k_cu_3c24fcc0_337164cuda3std3__45__cpo3endE,@object
	.size		_ZN40_INTERNAL_b534e953_4_k_cu_3c24fcc0_337164cuda3std3__45__cpo3endE,(_ZN40_INTERNAL_b534e953_4_k_cu_3c24fcc0_337164cuda3std3__419piecewise_constructE - _ZN40_INTERNAL_b534e953_4_k_cu_3c24fcc0_337164cuda3std3__45__cpo3endE)
_ZN40_INTERNAL_b534e953_4_k_cu_3c24fcc0_337164cuda3std3__45__cpo3endE:
	.zero		1
	.type		_ZN40_INTERNAL_b534e953_4_k_cu_3c24fcc0_337164cuda3std3__419piecewise_constructE,@object
	.size		_ZN40_INTERNAL_b534e953_4_k_cu_3c24fcc0_337164cuda3std3__419piecewise_constructE,(_ZN40_INTERNAL_b534e953_4_k_cu_3c24fcc0_337164cuda3std3__45__cpo4cendE - _ZN40_INTERNAL_b534e953_4_k_cu_3c24fcc0_337164cuda3std3__419piecewise_constructE)
_ZN40_INTERNAL_b534e953_4_k_cu_3c24fcc0_337164cuda3std3__419piecewise_constructE:
	.zero		1
	.type		_ZN40_INTERNAL_b534e953_4_k_cu_3c24fcc0_337164cuda3std3__45__cpo4cendE,@object
	.size		_ZN40_INTERNAL_b534e953_4_k_cu_3c24fcc0_337164cuda3std3__45__cpo4cendE,(_ZN40_INTERNAL_b534e953_4_k_cu_3c24fcc0_337164cuda3std6ranges3__45__cpo4swapE - _ZN40_INTERNAL_b534e953_4_k_cu_3c24fcc0_337164cuda3std3__45__cpo4cendE)
_ZN40_INTERNAL_b534e953_4_k_cu_3c24fcc0_337164cuda3std3__45__cpo4cendE:
	.zero		1
	.type		_ZN40_INTERNAL_b534e953_4_k_cu_3c24fcc0_337164cuda3std6ranges3__45__cpo4swapE,@object
	.size		_ZN40_INTERNAL_b534e953_4_k_cu_3c24fcc0_337164cuda3std6ranges3__45__cpo4swapE,(.L_10 - _ZN40_INTERNAL_b534e953_4_k_cu_3c24fcc0_337164cuda3std6ranges3__45__cpo4swapE)
_ZN40_INTERNAL_b534e953_4_k_cu_3c24fcc0_337164cuda3std6ranges3__45__cpo4swapE:
	.zero		1
.L_10:


//--------------------- .nv.constant0._ZN7cutlass13device_kernelINS_4gemm6kernel13GemmUniversalIN4cute5tupleIJiiiiEEENS1_10collective13CollectiveMmaINS1_35MainloopSm100TmaUmmaWarpSpecializedILi4ELi2ELi4ENS5_IJNS4_1CILi4EEESB_NSA_ILi1EEEEEEEENS5_IJNSA_ILi64EEENSA_ILi128EEESG_EEENS_10bfloat16_tENS5_IJlSC_lEEESI_SJ_NS4_8TiledMMAINS4_8MMA_AtomIJNS4_20SM100_MMA_F16BF16_SSISI_SI_fLi64ELi128ELNS4_4UMMA5MajorE0ELSO_0ELNSN_7ScaleInE0ELSP_0EEEEEENS4_6LayoutINS5_IJSC_SC_SC_EEENS5_IJNSA_ILi0EEESU_SU_EEEEENS5_IJNS4_10UnderscoreESX_SX_EEEEENS4_23SM90_TMA_LOAD_MULTICASTENS4_14ComposedLayoutINS4_7SwizzleILi3ELi4ELi3EEENS4_18smem_ptr_flag_bitsILi16EEENSS_INS5_IJNSA_ILi8EEESF_EEENS5_IJSF_SC_EEEEEEEvNS4_8identityES10_S1A_vS1B_EENS_8epilogue10collective18CollectiveEpilogueINS1D_23Sm100TmaWarpSpecializedILi4ELi2ELi16ELb1ELb0EEEJSH_NS5_IJNSS_ISF_SC_EENSS_INSA_ILi32EEESC_EEEEESI_SJ_SI_SJ_NS1D_6fusion15FusionCallbacksIS1H_NS1M_17LinearCombinationISI_fSI_fLNS_15FloatRoundStyleE2EEESH_S1L_JEEENS4_5SM1004TMEM4LOAD26SM100_TMEM_LOAD_16dp256b4xENS4_13SM90_TMA_LOADENS11_INS12_ILi2ELi4ELi3EEES15_NSS_INS5_IJS16_S1J_EEENS5_IJS1J_SC_EEEEEEENS4_17SM75_U32x4_LDSM_NENS4_14SM90_TMA_STOREES21_NS4_17SM90_U32x4_STSM_NENS4_39AutoVectorizingCopyWithAssumedAlignmentILi128EEEEEEvvEEEEvNT_6ParamsE --------------------------
	.section	.nv.constant0._ZN7cutlass13device_kernelINS_4gemm6kernel13GemmUniversalIN4cute5tupleIJiiiiEEENS1_10collective13CollectiveMmaINS1_35MainloopSm100TmaUmmaWarpSpecializedILi4ELi2ELi4ENS5_IJNS4_1CILi4EEESB_NSA_ILi1EEEEEEEENS5_IJNSA_ILi64EEENSA_ILi128EEESG_EEENS_10bfloat16_tENS5_IJlSC_lEEESI_SJ_NS4_8TiledMMAINS4_8MMA_AtomIJNS4_20SM100_MMA_F16BF16_SSISI_SI_fLi64ELi128ELNS4_4UMMA5MajorE0ELSO_0ELNSN_7ScaleInE0ELSP_0EEEEEENS4_6LayoutINS5_IJSC_SC_SC_EEENS5_IJNSA_ILi0EEESU_SU_EEEEENS5_IJNS4_10UnderscoreESX_SX_EEEEENS4_23SM90_TMA_LOAD_MULTICASTENS4_14ComposedLayoutINS4_7SwizzleILi3ELi4ELi3EEENS4_18smem_ptr_flag_bitsILi16EEENSS_INS5_IJNSA_ILi8EEESF_EEENS5_IJSF_SC_EEEEEEEvNS4_8identityES10_S1A_vS1B_EENS_8epilogue10collective18CollectiveEpilogueINS1D_23Sm100TmaWarpSpecializedILi4ELi2ELi16ELb1ELb0EEEJSH_NS5_IJNSS_ISF_SC_EENSS_INSA_ILi32EEESC_EEEEESI_SJ_SI_SJ_NS1D_6fusion15FusionCallbacksIS1H_NS1M_17LinearCombinationISI_fSI_fLNS_15FloatRoundStyleE2EEESH_S1L_JEEENS4_5SM1004TMEM4LOAD26SM100_TMEM_LOAD_16dp256b4xENS4_13SM90_TMA_LOADENS11_INS12_ILi2ELi4ELi3EEES15_NSS_INS5_IJS16_S1J_EEENS5_IJS1J_SC_EEEEEEENS4_17SM75_U32x4_LDSM_NENS4_14SM90_TMA_STOREES21_NS4_17SM90_U32x4_STSM_NENS4_39AutoVectorizingCopyWithAssumedAlignmentILi128EEEEEEvvEEEEvNT_6ParamsE,"a",@progbits
	.sectionflags	@""
	.align	4
.nv.constant0._ZN7cutlass13device_kernelINS_4gemm6kernel13GemmUniversalIN4cute5tupleIJiiiiEEENS1_10collective13CollectiveMmaINS1_35MainloopSm100TmaUmmaWarpSpecializedILi4ELi2ELi4ENS5_IJNS4_1CILi4EEESB_NSA_ILi1EEEEEEEENS5_IJNSA_ILi64EEENSA_ILi128EEESG_EEENS_10bfloat16_tENS5_IJlSC_lEEESI_SJ_NS4_8TiledMMAINS4_8MMA_AtomIJNS4_20SM100_MMA_F16BF16_SSISI_SI_fLi64ELi128ELNS4_4UMMA5MajorE0ELSO_0ELNSN_7ScaleInE0ELSP_0EEEEEENS4_6LayoutINS5_IJSC_SC_SC_EEENS5_IJNSA_ILi0EEESU_SU_EEEEENS5_IJNS4_10UnderscoreESX_SX_EEEEENS4_23SM90_TMA_LOAD_MULTICASTENS4_14ComposedLayoutINS4_7SwizzleILi3ELi4ELi3EEENS4_18smem_ptr_flag_bitsILi16EEENSS_INS5_IJNSA_ILi8EEESF_EEENS5_IJSF_SC_EEEEEEEvNS4_8identityES10_S1A_vS1B_EENS_8epilogue10collective18CollectiveEpilogueINS1D_23Sm100TmaWarpSpecializedILi4ELi2ELi16ELb1ELb0EEEJSH_NS5_IJNSS_ISF_SC_EENSS_INSA_ILi32EEESC_EEEEESI_SJ_SI_SJ_NS1D_6fusion15FusionCallbacksIS1H_NS1M_17LinearCombinationISI_fSI_fLNS_15FloatRoundStyleE2EEESH_S1L_JEEENS4_5SM1004TMEM4LOAD26SM100_TMEM_LOAD_16dp256b4xENS4_13SM90_TMA_LOADENS11_INS12_ILi2ELi4ELi3EEES15_NSS_INS5_IJS16_S1J_EEENS5_IJS1J_SC_EEEEEEENS4_17SM75_U32x4_LDSM_NENS4_14SM90_TMA_STOREES21_NS4_17SM90_U32x4_STSM_NENS4_39AutoVectorizingCopyWithAssumedAlignmentILi128EEEEEEvvEEEEvNT_6ParamsE:
	.zero		2944


//--------------------- SYMBOLS --------------------------

	.type		.nv.reservedSmem.offset0,@object
	.size		.nv.reservedSmem.offset0,0x4
	.type		.nv.reservedSmem.cap,@object
	.size		.nv.reservedSmem.cap,0x4
	.type		__assertfail,@function
